//
// Generated by NVIDIA NVVM Compiler
//
// Compiler Build ID: CL-36424714
// Cuda compilation tools, release 13.0, V13.0.88
// Based on NVVM 20.0.0
//

.version 9.0
.target sm_100
.address_size 64

	// .globl	_ZN8pygpukit12grouped_gemm28grouped_gemm_fp8_bf16_kernelILb1EEEvPK13__nv_bfloat16PKhS4_PS2_PKiiiii
// _ZZN8pygpukit12grouped_gemm28grouped_gemm_fp8_bf16_kernelILb1EEEvPK13__nv_bfloat16PKhS4_PS2_PKiiiiiE6smem_A has been demoted
// _ZZN8pygpukit12grouped_gemm28grouped_gemm_fp8_bf16_kernelILb1EEEvPK13__nv_bfloat16PKhS4_PS2_PKiiiiiE6smem_B has been demoted
.const .align 2 .b8 _ZN8pygpukit12grouped_gemm9g_fp8_lutE[512];

.visible .entry _ZN8pygpukit12grouped_gemm28grouped_gemm_fp8_bf16_kernelILb1EEEvPK13__nv_bfloat16PKhS4_PS2_PKiiiii(
	.param .u64 .ptr .align 1 _ZN8pygpukit12grouped_gemm28grouped_gemm_fp8_bf16_kernelILb1EEEvPK13__nv_bfloat16PKhS4_PS2_PKiiiii_param_0,
	.param .u64 .ptr .align 1 _ZN8pygpukit12grouped_gemm28grouped_gemm_fp8_bf16_kernelILb1EEEvPK13__nv_bfloat16PKhS4_PS2_PKiiiii_param_1,
	.param .u64 .ptr .align 1 _ZN8pygpukit12grouped_gemm28grouped_gemm_fp8_bf16_kernelILb1EEEvPK13__nv_bfloat16PKhS4_PS2_PKiiiii_param_2,
	.param .u64 .ptr .align 1 _ZN8pygpukit12grouped_gemm28grouped_gemm_fp8_bf16_kernelILb1EEEvPK13__nv_bfloat16PKhS4_PS2_PKiiiii_param_3,
	.param .u64 .ptr .align 1 _ZN8pygpukit12grouped_gemm28grouped_gemm_fp8_bf16_kernelILb1EEEvPK13__nv_bfloat16PKhS4_PS2_PKiiiii_param_4,
	.param .u32 _ZN8pygpukit12grouped_gemm28grouped_gemm_fp8_bf16_kernelILb1EEEvPK13__nv_bfloat16PKhS4_PS2_PKiiiii_param_5,
	.param .u32 _ZN8pygpukit12grouped_gemm28grouped_gemm_fp8_bf16_kernelILb1EEEvPK13__nv_bfloat16PKhS4_PS2_PKiiiii_param_6,
	.param .u32 _ZN8pygpukit12grouped_gemm28grouped_gemm_fp8_bf16_kernelILb1EEEvPK13__nv_bfloat16PKhS4_PS2_PKiiiii_param_7,
	.param .u32 _ZN8pygpukit12grouped_gemm28grouped_gemm_fp8_bf16_kernelILb1EEEvPK13__nv_bfloat16PKhS4_PS2_PKiiiii_param_8
)
{
	.reg .pred 	%p<78>;
	.reg .b16 	%rs<336>;
	.reg .b32 	%r<250>;
	.reg .b32 	%f<865>;
	.reg .b64 	%rd<132>;
	// demoted variable
	.shared .align 2 .b8 _ZZN8pygpukit12grouped_gemm28grouped_gemm_fp8_bf16_kernelILb1EEEvPK13__nv_bfloat16PKhS4_PS2_PKiiiiiE6smem_A[4608];
	// demoted variable
	.shared .align 2 .b8 _ZZN8pygpukit12grouped_gemm28grouped_gemm_fp8_bf16_kernelILb1EEEvPK13__nv_bfloat16PKhS4_PS2_PKiiiiiE6smem_B[4352];
	ld.param.u64 	%rd13, [_ZN8pygpukit12grouped_gemm28grouped_gemm_fp8_bf16_kernelILb1EEEvPK13__nv_bfloat16PKhS4_PS2_PKiiiii_param_0];
	ld.param.u64 	%rd14, [_ZN8pygpukit12grouped_gemm28grouped_gemm_fp8_bf16_kernelILb1EEEvPK13__nv_bfloat16PKhS4_PS2_PKiiiii_param_1];
	ld.param.u64 	%rd15, [_ZN8pygpukit12grouped_gemm28grouped_gemm_fp8_bf16_kernelILb1EEEvPK13__nv_bfloat16PKhS4_PS2_PKiiiii_param_2];
	ld.param.u64 	%rd16, [_ZN8pygpukit12grouped_gemm28grouped_gemm_fp8_bf16_kernelILb1EEEvPK13__nv_bfloat16PKhS4_PS2_PKiiiii_param_3];
	ld.param.u64 	%rd17, [_ZN8pygpukit12grouped_gemm28grouped_gemm_fp8_bf16_kernelILb1EEEvPK13__nv_bfloat16PKhS4_PS2_PKiiiii_param_4];
	ld.param.u32 	%r104, [_ZN8pygpukit12grouped_gemm28grouped_gemm_fp8_bf16_kernelILb1EEEvPK13__nv_bfloat16PKhS4_PS2_PKiiiii_param_5];
	ld.param.u32 	%r105, [_ZN8pygpukit12grouped_gemm28grouped_gemm_fp8_bf16_kernelILb1EEEvPK13__nv_bfloat16PKhS4_PS2_PKiiiii_param_6];
	ld.param.u32 	%r106, [_ZN8pygpukit12grouped_gemm28grouped_gemm_fp8_bf16_kernelILb1EEEvPK13__nv_bfloat16PKhS4_PS2_PKiiiii_param_7];
	ld.param.u32 	%r230, [_ZN8pygpukit12grouped_gemm28grouped_gemm_fp8_bf16_kernelILb1EEEvPK13__nv_bfloat16PKhS4_PS2_PKiiiii_param_8];
	cvta.to.global.u64 	%rd1, %rd13;
	cvta.to.global.u64 	%rd2, %rd15;
	cvta.to.global.u64 	%rd3, %rd14;
	cvta.to.global.u64 	%rd4, %rd16;
	cvta.to.global.u64 	%rd5, %rd17;
	mov.u32 	%r108, %ctaid.x;
	mov.u32 	%r109, %ctaid.y;
	shl.b32 	%r1, %r108, 6;
	shl.b32 	%r2, %r109, 6;
	setp.ge.s32 	%p1, %r1, %r104;
	@%p1 bra 	$L__BB0_95;
	setp.lt.s32 	%p2, %r230, 1;
	mov.b32 	%r232, 0;
	@%p2 bra 	$L__BB0_4;
	mov.b32 	%r232, 0;
$L__BB0_3:
	add.s32 	%r112, %r232, %r230;
	add.s32 	%r113, %r112, 1;
	shr.u32 	%r114, %r113, 1;
	mul.wide.u32 	%rd18, %r114, 4;
	add.s64 	%rd19, %rd5, %rd18;
	ld.global.nc.u32 	%r115, [%rd19];
	setp.gt.s32 	%p3, %r115, %r1;
	add.s32 	%r116, %r114, -1;
	selp.b32 	%r232, %r232, %r114, %p3;
	selp.b32 	%r230, %r116, %r230, %p3;
	setp.lt.s32 	%p4, %r232, %r230;
	@%p4 bra 	$L__BB0_3;
$L__BB0_4:
	cvt.u64.u32 	%rd6, %r232;
	mul.wide.u32 	%rd20, %r232, 4;
	add.s64 	%rd21, %rd5, %rd20;
	ld.global.nc.u32 	%r117, [%rd21];
	ld.global.nc.u32 	%r8, [%rd21+4];
	setp.ge.s32 	%p5, %r117, %r8;
	@%p5 bra 	$L__BB0_95;
	mul.wide.s32 	%rd22, %r106, %r105;
	mul.lo.s64 	%rd7, %rd22, %rd6;
	add.s32 	%r118, %r105, 127;
	shr.s32 	%r119, %r118, 31;
	shr.u32 	%r120, %r119, 25;
	add.s32 	%r121, %r118, %r120;
	shr.s32 	%r122, %r121, 7;
	add.s32 	%r123, %r106, 127;
	shr.s32 	%r124, %r123, 31;
	shr.u32 	%r125, %r124, 25;
	add.s32 	%r126, %r123, %r125;
	shr.s32 	%r9, %r126, 7;
	mul.wide.s32 	%rd23, %r9, %r122;
	mul.lo.s64 	%rd8, %rd23, %rd6;
	mov.u32 	%r10, %tid.x;
	shr.u32 	%r127, %r10, 2;
	and.b32  	%r11, %r127, 252;
	shl.b32 	%r128, %r10, 2;
	and.b32  	%r12, %r128, 60;
	setp.lt.s32 	%p6, %r106, 1;
	mov.f32 	%f833, 0f00000000;
	mov.f32 	%f834, %f833;
	mov.f32 	%f835, %f833;
	mov.f32 	%f836, %f833;
	mov.f32 	%f837, %f833;
	mov.f32 	%f838, %f833;
	mov.f32 	%f839, %f833;
	mov.f32 	%f840, %f833;
	mov.f32 	%f841, %f833;
	mov.f32 	%f842, %f833;
	mov.f32 	%f843, %f833;
	mov.f32 	%f844, %f833;
	mov.f32 	%f845, %f833;
	mov.f32 	%f846, %f833;
	mov.f32 	%f847, %f833;
	mov.f32 	%f848, %f833;
	@%p6 bra 	$L__BB0_59;
	and.b32  	%r13, %r10, 31;
	and.b32  	%r130, %r10, 63;
	shr.u32 	%r131, %r10, 8;
	neg.s32 	%r132, %r131;
	and.b32  	%r14, %r132, 3;
	shr.u32 	%r133, %r10, 5;
	add.s32 	%r15, %r133, %r1;
	mul.lo.s32 	%r16, %r15, %r106;
	add.s32 	%r17, %r10, 256;
	shr.u32 	%r134, %r17, 5;
	add.s32 	%r18, %r134, %r1;
	mov.u32 	%r135, _ZZN8pygpukit12grouped_gemm28grouped_gemm_fp8_bf16_kernelILb1EEEvPK13__nv_bfloat16PKhS4_PS2_PKiiiiiE6smem_A;
	mad.lo.s32 	%r136, %r134, 72, %r135;
	shl.b32 	%r137, %r10, 1;
	and.b32  	%r138, %r137, 62;
	add.s32 	%r19, %r136, %r138;
	mul.lo.s32 	%r20, %r18, %r106;
	add.s32 	%r21, %r10, 512;
	shr.u32 	%r139, %r21, 5;
	add.s32 	%r22, %r139, %r1;
	mad.lo.s32 	%r140, %r139, 72, %r135;
	add.s32 	%r23, %r140, %r138;
	mul.lo.s32 	%r24, %r22, %r106;
	add.s32 	%r25, %r10, 768;
	shr.u32 	%r26, %r10, 6;
	add.s32 	%r27, %r130, %r2;
	mov.u32 	%r141, _ZZN8pygpukit12grouped_gemm28grouped_gemm_fp8_bf16_kernelILb1EEEvPK13__nv_bfloat16PKhS4_PS2_PKiiiiiE6smem_B;
	and.b32  	%r142, %r137, 126;
	add.s32 	%r35, %r141, %r142;
	mad.lo.s32 	%r28, %r26, 136, %r35;
	mul.lo.s32 	%r29, %r27, %r106;
	shr.u32 	%r143, %r27, 7;
	mul.lo.s32 	%r30, %r143, %r9;
	shr.u32 	%r31, %r17, 6;
	mad.lo.s32 	%r32, %r31, 136, %r35;
	shr.u32 	%r33, %r21, 6;
	mad.lo.s32 	%r34, %r33, 136, %r35;
	shl.b32 	%r36, %r106, 5;
	mov.b32 	%r233, 0;
	mov.f32 	%f833, 0f00000000;
	mov.u64 	%rd76, _ZN8pygpukit12grouped_gemm9g_fp8_lutE;
$L__BB0_7:
	setp.eq.s32 	%p7, %r14, 0;
	mov.u32 	%r234, %r10;
	@%p7 bra 	$L__BB0_19;
	setp.lt.u32 	%p8, %r15, %r104;
	add.s32 	%r38, %r13, %r233;
	setp.lt.s32 	%p9, %r38, %r106;
	and.pred  	%p10, %p8, %p9;
	@%p10 bra 	$L__BB0_10;
	mov.f32 	%f51, 0f00000000;
	// begin inline asm
	{  cvt.rn.bf16.f32 %rs332, %f51;}

	// end inline asm
	bra.uni 	$L__BB0_11;
$L__BB0_10:
	add.s32 	%r145, %r16, %r38;
	mul.wide.u32 	%rd24, %r145, 2;
	add.s64 	%rd25, %rd1, %rd24;
	ld.global.nc.u16 	%rs332, [%rd25];
$L__BB0_11:
	setp.eq.s32 	%p11, %r14, 1;
	shr.u32 	%r146, %r10, 5;
	mov.u32 	%r147, _ZZN8pygpukit12grouped_gemm28grouped_gemm_fp8_bf16_kernelILb1EEEvPK13__nv_bfloat16PKhS4_PS2_PKiiiiiE6smem_A;
	mad.lo.s32 	%r148, %r146, 72, %r147;
	shl.b32 	%r149, %r13, 1;
	add.s32 	%r150, %r148, %r149;
	st.shared.u16 	[%r150], %rs332;
	mov.u32 	%r234, %r17;
	@%p11 bra 	$L__BB0_19;
	setp.lt.u32 	%p13, %r18, %r104;
	and.pred  	%p14, %p13, %p9;
	@%p14 bra 	$L__BB0_14;
	mov.f32 	%f52, 0f00000000;
	// begin inline asm
	{  cvt.rn.bf16.f32 %rs333, %f52;}

	// end inline asm
	bra.uni 	$L__BB0_15;
$L__BB0_14:
	add.s32 	%r151, %r20, %r38;
	mul.wide.u32 	%rd26, %r151, 2;
	add.s64 	%rd27, %rd1, %rd26;
	ld.global.nc.u16 	%rs333, [%rd27];
$L__BB0_15:
	setp.eq.s32 	%p15, %r14, 2;
	st.shared.u16 	[%r19], %rs333;
	mov.u32 	%r234, %r21;
	@%p15 bra 	$L__BB0_19;
	setp.lt.u32 	%p17, %r22, %r104;
	and.pred  	%p18, %p17, %p9;
	@%p18 bra 	$L__BB0_18;
	mov.f32 	%f53, 0f00000000;
	// begin inline asm
	{  cvt.rn.bf16.f32 %rs15, %f53;}

	// end inline asm
	st.shared.u16 	[%r23], %rs15;
	mov.u32 	%r234, %r25;
	bra.uni 	$L__BB0_19;
$L__BB0_18:
	add.s32 	%r152, %r24, %r38;
	mul.wide.u32 	%rd28, %r152, 2;
	add.s64 	%rd29, %rd1, %rd28;
	ld.global.nc.u16 	%rs16, [%rd29];
	st.shared.u16 	[%r23], %rs16;
	mov.u32 	%r234, %r25;
$L__BB0_19:
	add.s32 	%r40, %r13, %r233;
	add.s32 	%r153, %r234, 768;
	shr.u32 	%r154, %r153, 5;
	shl.b32 	%r155, %r13, 1;
	mov.u32 	%r156, _ZZN8pygpukit12grouped_gemm28grouped_gemm_fp8_bf16_kernelILb1EEEvPK13__nv_bfloat16PKhS4_PS2_PKiiiiiE6smem_A;
	add.s32 	%r157, %r156, %r155;
	mad.lo.s32 	%r246, %r154, 72, %r157;
	add.s32 	%r244, %r1, %r154;
	mad.lo.s32 	%r245, %r106, %r244, %r40;
	add.s32 	%r158, %r234, 512;
	shr.u32 	%r159, %r158, 5;
	mad.lo.s32 	%r243, %r159, 72, %r157;
	add.s32 	%r241, %r1, %r159;
	mad.lo.s32 	%r242, %r106, %r241, %r40;
	add.s32 	%r160, %r234, 256;
	shr.u32 	%r161, %r160, 5;
	mad.lo.s32 	%r240, %r161, 72, %r157;
	add.s32 	%r238, %r1, %r161;
	mad.lo.s32 	%r239, %r106, %r238, %r40;
	shr.u32 	%r162, %r234, 5;
	mad.lo.s32 	%r237, %r162, 72, %r157;
	add.s32 	%r235, %r1, %r162;
	mad.lo.s32 	%r236, %r106, %r235, %r40;
$L__BB0_20:
	setp.ge.s32 	%p19, %r40, %r106;
	setp.ge.s32 	%p20, %r235, %r104;
	or.pred  	%p21, %p20, %p19;
	@%p21 bra 	$L__BB0_22;
	mul.wide.u32 	%rd30, %r236, 2;
	add.s64 	%rd31, %rd1, %rd30;
	ld.global.nc.u16 	%rs18, [%rd31];
	st.shared.u16 	[%r237], %rs18;
	bra.uni 	$L__BB0_23;
$L__BB0_22:
	mov.f32 	%f54, 0f00000000;
	// begin inline asm
	{  cvt.rn.bf16.f32 %rs17, %f54;}

	// end inline asm
	st.shared.u16 	[%r237], %rs17;
$L__BB0_23:
	setp.lt.s32 	%p22, %r40, %r106;
	setp.lt.s32 	%p23, %r238, %r104;
	and.pred  	%p24, %p23, %p22;
	@%p24 bra 	$L__BB0_25;
	mov.f32 	%f55, 0f00000000;
	// begin inline asm
	{  cvt.rn.bf16.f32 %rs19, %f55;}

	// end inline asm
	st.shared.u16 	[%r240], %rs19;
	bra.uni 	$L__BB0_26;
$L__BB0_25:
	mul.wide.u32 	%rd32, %r239, 2;
	add.s64 	%rd33, %rd1, %rd32;
	ld.global.nc.u16 	%rs20, [%rd33];
	st.shared.u16 	[%r240], %rs20;
$L__BB0_26:
	setp.lt.s32 	%p26, %r241, %r104;
	and.pred  	%p27, %p26, %p22;
	@%p27 bra 	$L__BB0_28;
	mov.f32 	%f56, 0f00000000;
	// begin inline asm
	{  cvt.rn.bf16.f32 %rs21, %f56;}

	// end inline asm
	st.shared.u16 	[%r243], %rs21;
	bra.uni 	$L__BB0_29;
$L__BB0_28:
	mul.wide.u32 	%rd34, %r242, 2;
	add.s64 	%rd35, %rd1, %rd34;
	ld.global.nc.u16 	%rs22, [%rd35];
	st.shared.u16 	[%r243], %rs22;
$L__BB0_29:
	setp.lt.s32 	%p29, %r244, %r104;
	and.pred  	%p30, %p29, %p22;
	@%p30 bra 	$L__BB0_31;
	mov.f32 	%f57, 0f00000000;
	// begin inline asm
	{  cvt.rn.bf16.f32 %rs23, %f57;}

	// end inline asm
	st.shared.u16 	[%r246], %rs23;
	bra.uni 	$L__BB0_32;
$L__BB0_31:
	mul.wide.u32 	%rd36, %r245, 2;
	add.s64 	%rd37, %rd1, %rd36;
	ld.global.nc.u16 	%rs24, [%rd37];
	st.shared.u16 	[%r246], %rs24;
$L__BB0_32:
	add.s32 	%r69, %r234, 1024;
	add.s32 	%r246, %r246, 2304;
	add.s32 	%r245, %r245, %r36;
	add.s32 	%r244, %r244, 32;
	add.s32 	%r243, %r243, 2304;
	add.s32 	%r242, %r242, %r36;
	add.s32 	%r241, %r241, 32;
	add.s32 	%r240, %r240, 2304;
	add.s32 	%r239, %r239, %r36;
	add.s32 	%r238, %r238, 32;
	add.s32 	%r237, %r237, 2304;
	add.s32 	%r236, %r236, %r36;
	add.s32 	%r235, %r235, 32;
	setp.lt.u32 	%p31, %r234, 1024;
	mov.u32 	%r234, %r69;
	@%p31 bra 	$L__BB0_20;
	mov.u32 	%r248, %r10;
	@%p7 bra 	$L__BB0_45;
	setp.lt.s32 	%p33, %r27, %r105;
	add.s32 	%r82, %r26, %r233;
	setp.lt.s32 	%p34, %r82, %r106;
	and.pred  	%p35, %p34, %p33;
	@%p35 bra 	$L__BB0_36;
	mov.f32 	%f58, 0f00000000;
	// begin inline asm
	{  cvt.rn.bf16.f32 %rs334, %f58;}

	// end inline asm
	bra.uni 	$L__BB0_37;
$L__BB0_36:
	add.s32 	%r164, %r29, %r82;
	cvt.u64.u32 	%rd38, %r164;
	add.s64 	%rd39, %rd7, %rd38;
	add.s64 	%rd40, %rd3, %rd39;
	ld.global.nc.u8 	%rs29, [%rd40];
	cvt.u32.u8 	%r165, %rs29;
	shr.u32 	%r166, %r82, 7;
	add.s32 	%r167, %r30, %r166;
	cvt.u64.u32 	%rd41, %r167;
	add.s64 	%rd42, %rd8, %rd41;
	shl.b64 	%rd43, %rd42, 1;
	add.s64 	%rd44, %rd2, %rd43;
	ld.global.nc.u16 	%rs28, [%rd44];
	mul.wide.u32 	%rd45, %r165, 2;
	add.s64 	%rd47, %rd76, %rd45;
	ld.const.u16 	%rs27, [%rd47];
	// begin inline asm
	{ mul.bf16 %rs334,%rs27,%rs28; }

	// end inline asm
$L__BB0_37:
	setp.eq.s32 	%p36, %r14, 1;
	st.shared.u16 	[%r28], %rs334;
	mov.u32 	%r248, %r17;
	@%p36 bra 	$L__BB0_45;
	add.s32 	%r83, %r31, %r233;
	setp.lt.s32 	%p38, %r83, %r106;
	and.pred  	%p39, %p38, %p33;
	@%p39 bra 	$L__BB0_40;
	mov.f32 	%f59, 0f00000000;
	// begin inline asm
	{  cvt.rn.bf16.f32 %rs335, %f59;}

	// end inline asm
	bra.uni 	$L__BB0_41;
$L__BB0_40:
	add.s32 	%r169, %r29, %r83;
	cvt.u64.u32 	%rd48, %r169;
	add.s64 	%rd49, %rd7, %rd48;
	add.s64 	%rd50, %rd3, %rd49;
	ld.global.nc.u8 	%rs34, [%rd50];
	cvt.u32.u8 	%r170, %rs34;
	shr.u32 	%r171, %r83, 7;
	add.s32 	%r172, %r30, %r171;
	cvt.u64.u32 	%rd51, %r172;
	add.s64 	%rd52, %rd8, %rd51;
	shl.b64 	%rd53, %rd52, 1;
	add.s64 	%rd54, %rd2, %rd53;
	ld.global.nc.u16 	%rs33, [%rd54];
	mul.wide.u32 	%rd55, %r170, 2;
	add.s64 	%rd57, %rd76, %rd55;
	ld.const.u16 	%rs32, [%rd57];
	// begin inline asm
	{ mul.bf16 %rs335,%rs32,%rs33; }

	// end inline asm
$L__BB0_41:
	setp.eq.s32 	%p40, %r14, 2;
	st.shared.u16 	[%r32], %rs335;
	mov.u32 	%r248, %r21;
	@%p40 bra 	$L__BB0_45;
	add.s32 	%r84, %r33, %r233;
	setp.lt.s32 	%p42, %r84, %r106;
	and.pred  	%p43, %p42, %p33;
	@%p43 bra 	$L__BB0_44;
	mov.f32 	%f60, 0f00000000;
	// begin inline asm
	{  cvt.rn.bf16.f32 %rs35, %f60;}

	// end inline asm
	st.shared.u16 	[%r34], %rs35;
	mov.u32 	%r248, %r25;
	bra.uni 	$L__BB0_45;
$L__BB0_44:
	add.s32 	%r174, %r29, %r84;
	cvt.u64.u32 	%rd58, %r174;
	add.s64 	%rd59, %rd7, %rd58;
	add.s64 	%rd60, %rd3, %rd59;
	ld.global.nc.u8 	%rs39, [%rd60];
	cvt.u32.u8 	%r175, %rs39;
	shr.u32 	%r176, %r84, 7;
	add.s32 	%r177, %r30, %r176;
	cvt.u64.u32 	%rd61, %r177;
	add.s64 	%rd62, %rd8, %rd61;
	shl.b64 	%rd63, %rd62, 1;
	add.s64 	%rd64, %rd2, %rd63;
	ld.global.nc.u16 	%rs38, [%rd64];
	mul.wide.u32 	%rd65, %r175, 2;
	add.s64 	%rd67, %rd76, %rd65;
	ld.const.u16 	%rs37, [%rd67];
	// begin inline asm
	{ mul.bf16 %rs36,%rs37,%rs38; }

	// end inline asm
	st.shared.u16 	[%r34], %rs36;
	mov.u32 	%r248, %r25;
$L__BB0_45:
	setp.ge.s32 	%p44, %r27, %r105;
	shr.u32 	%r87, %r248, 6;
	add.s32 	%r88, %r87, %r233;
	setp.ge.s32 	%p45, %r88, %r106;
	or.pred  	%p46, %p45, %p44;
	@%p46 bra 	$L__BB0_47;
	add.s32 	%r180, %r29, %r88;
	cvt.u64.u32 	%rd68, %r180;
	add.s64 	%rd69, %rd7, %rd68;
	add.s64 	%rd70, %rd3, %rd69;
	ld.global.nc.u8 	%rs44, [%rd70];
	cvt.u32.u8 	%r181, %rs44;
	shr.u32 	%r182, %r88, 7;
	add.s32 	%r183, %r30, %r182;
	cvt.u64.u32 	%rd71, %r183;
	add.s64 	%rd72, %rd8, %rd71;
	shl.b64 	%rd73, %rd72, 1;
	add.s64 	%rd74, %rd2, %rd73;
	ld.global.nc.u16 	%rs43, [%rd74];
	mul.wide.u32 	%rd75, %r181, 2;
	add.s64 	%rd77, %rd76, %rd75;
	ld.const.u16 	%rs42, [%rd77];
	// begin inline asm
	{ mul.bf16 %rs41,%rs42,%rs43; }

	// end inline asm
	mad.lo.s32 	%r184, %r87, 136, %r35;
	st.shared.u16 	[%r184], %rs41;
	bra.uni 	$L__BB0_48;
$L__BB0_47:
	mov.f32 	%f61, 0f00000000;
	// begin inline asm
	{  cvt.rn.bf16.f32 %rs40, %f61;}

	// end inline asm
	mad.lo.s32 	%r179, %r87, 136, %r35;
	st.shared.u16 	[%r179], %rs40;
$L__BB0_48:
	setp.lt.s32 	%p47, %r27, %r105;
	add.s32 	%r186, %r248, 256;
	shr.u32 	%r89, %r186, 6;
	add.s32 	%r90, %r89, %r233;
	setp.lt.s32 	%p48, %r90, %r106;
	and.pred  	%p49, %p48, %p47;
	@%p49 bra 	$L__BB0_50;
	mov.f32 	%f62, 0f00000000;
	// begin inline asm
	{  cvt.rn.bf16.f32 %rs45, %f62;}

	// end inline asm
	mad.lo.s32 	%r187, %r89, 136, %r35;
	st.shared.u16 	[%r187], %rs45;
	bra.uni 	$L__BB0_51;
$L__BB0_50:
	add.s32 	%r188, %r29, %r90;
	cvt.u64.u32 	%rd78, %r188;
	add.s64 	%rd79, %rd7, %rd78;
	add.s64 	%rd80, %rd3, %rd79;
	ld.global.nc.u8 	%rs49, [%rd80];
	cvt.u32.u8 	%r189, %rs49;
	shr.u32 	%r190, %r90, 7;
	add.s32 	%r191, %r30, %r190;
	cvt.u64.u32 	%rd81, %r191;
	add.s64 	%rd82, %rd8, %rd81;
	shl.b64 	%rd83, %rd82, 1;
	add.s64 	%rd84, %rd2, %rd83;
	ld.global.nc.u16 	%rs48, [%rd84];
	mul.wide.u32 	%rd85, %r189, 2;
	add.s64 	%rd87, %rd76, %rd85;
	ld.const.u16 	%rs47, [%rd87];
	// begin inline asm
	{ mul.bf16 %rs46,%rs47,%rs48; }

	// end inline asm
	mad.lo.s32 	%r192, %r89, 136, %r35;
	st.shared.u16 	[%r192], %rs46;
$L__BB0_51:
	add.s32 	%r194, %r248, 512;
	shr.u32 	%r91, %r194, 6;
	add.s32 	%r92, %r91, %r233;
	setp.lt.s32 	%p51, %r92, %r106;
	and.pred  	%p52, %p51, %p47;
	@%p52 bra 	$L__BB0_53;
	mov.f32 	%f63, 0f00000000;
	// begin inline asm
	{  cvt.rn.bf16.f32 %rs50, %f63;}

	// end inline asm
	mad.lo.s32 	%r195, %r91, 136, %r35;
	st.shared.u16 	[%r195], %rs50;
	bra.uni 	$L__BB0_54;
$L__BB0_53:
	add.s32 	%r196, %r29, %r92;
	cvt.u64.u32 	%rd88, %r196;
	add.s64 	%rd89, %rd7, %rd88;
	add.s64 	%rd90, %rd3, %rd89;
	ld.global.nc.u8 	%rs54, [%rd90];
	cvt.u32.u8 	%r197, %rs54;
	shr.u32 	%r198, %r92, 7;
	add.s32 	%r199, %r30, %r198;
	cvt.u64.u32 	%rd91, %r199;
	add.s64 	%rd92, %rd8, %rd91;
	shl.b64 	%rd93, %rd92, 1;
	add.s64 	%rd94, %rd2, %rd93;
	ld.global.nc.u16 	%rs53, [%rd94];
	mul.wide.u32 	%rd95, %r197, 2;
	add.s64 	%rd97, %rd76, %rd95;
	ld.const.u16 	%rs52, [%rd97];
	// begin inline asm
	{ mul.bf16 %rs51,%rs52,%rs53; }

	// end inline asm
	mad.lo.s32 	%r200, %r91, 136, %r35;
	st.shared.u16 	[%r200], %rs51;
$L__BB0_54:
	add.s32 	%r202, %r248, 768;
	shr.u32 	%r93, %r202, 6;
	add.s32 	%r94, %r93, %r233;
	setp.lt.s32 	%p54, %r94, %r106;
	and.pred  	%p55, %p54, %p47;
	@%p55 bra 	$L__BB0_56;
	mov.f32 	%f64, 0f00000000;
	// begin inline asm
	{  cvt.rn.bf16.f32 %rs55, %f64;}

	// end inline asm
	mad.lo.s32 	%r203, %r93, 136, %r35;
	st.shared.u16 	[%r203], %rs55;
	bra.uni 	$L__BB0_57;
$L__BB0_56:
	add.s32 	%r204, %r29, %r94;
	cvt.u64.u32 	%rd98, %r204;
	add.s64 	%rd99, %rd7, %rd98;
	add.s64 	%rd100, %rd3, %rd99;
	ld.global.nc.u8 	%rs59, [%rd100];
	cvt.u32.u8 	%r205, %rs59;
	shr.u32 	%r206, %r94, 7;
	add.s32 	%r207, %r30, %r206;
	cvt.u64.u32 	%rd101, %r207;
	add.s64 	%rd102, %rd8, %rd101;
	shl.b64 	%rd103, %rd102, 1;
	add.s64 	%rd104, %rd2, %rd103;
	ld.global.nc.u16 	%rs58, [%rd104];
	mul.wide.u32 	%rd105, %r205, 2;
	add.s64 	%rd107, %rd76, %rd105;
	ld.const.u16 	%rs57, [%rd107];
	// begin inline asm
	{ mul.bf16 %rs56,%rs57,%rs58; }

	// end inline asm
	mad.lo.s32 	%r208, %r93, 136, %r35;
	st.shared.u16 	[%r208], %rs56;
$L__BB0_57:
	add.s32 	%r95, %r248, 1024;
	setp.lt.u32 	%p56, %r248, 1024;
	mov.u32 	%r248, %r95;
	@%p56 bra 	$L__BB0_45;
	bar.sync 	0;
	mov.u32 	%r209, _ZZN8pygpukit12grouped_gemm28grouped_gemm_fp8_bf16_kernelILb1EEEvPK13__nv_bfloat16PKhS4_PS2_PKiiiiiE6smem_A;
	mad.lo.s32 	%r210, %r11, 72, %r209;
	ld.shared.u16 	%rs60, [%r210];
	// begin inline asm
	{ cvt.f32.bf16 %f65, %rs60;}

	// end inline asm
	ld.shared.u16 	%rs61, [%r210+72];
	// begin inline asm
	{ cvt.f32.bf16 %f66, %rs61;}

	// end inline asm
	ld.shared.u16 	%rs62, [%r210+144];
	// begin inline asm
	{ cvt.f32.bf16 %f67, %rs62;}

	// end inline asm
	ld.shared.u16 	%rs63, [%r210+216];
	// begin inline asm
	{ cvt.f32.bf16 %f68, %rs63;}

	// end inline asm
	shl.b32 	%r211, %r12, 1;
	mov.u32 	%r212, _ZZN8pygpukit12grouped_gemm28grouped_gemm_fp8_bf16_kernelILb1EEEvPK13__nv_bfloat16PKhS4_PS2_PKiiiiiE6smem_B;
	add.s32 	%r213, %r212, %r211;
	ld.shared.u16 	%rs64, [%r213];
	// begin inline asm
	{ cvt.f32.bf16 %f69, %rs64;}

	// end inline asm
	ld.shared.u16 	%rs65, [%r213+2];
	// begin inline asm
	{ cvt.f32.bf16 %f70, %rs65;}

	// end inline asm
	ld.shared.u16 	%rs66, [%r213+4];
	// begin inline asm
	{ cvt.f32.bf16 %f71, %rs66;}

	// end inline asm
	ld.shared.u16 	%rs67, [%r213+6];
	// begin inline asm
	{ cvt.f32.bf16 %f72, %rs67;}

	// end inline asm
	fma.rn.f32 	%f321, %f65, %f69, %f840;
	fma.rn.f32 	%f322, %f65, %f70, %f839;
	fma.rn.f32 	%f323, %f65, %f71, %f838;
	fma.rn.f32 	%f324, %f65, %f72, %f837;
	fma.rn.f32 	%f325, %f66, %f69, %f836;
	fma.rn.f32 	%f326, %f66, %f70, %f835;
	fma.rn.f32 	%f327, %f66, %f71, %f834;
	fma.rn.f32 	%f328, %f66, %f72, %f833;
	fma.rn.f32 	%f329, %f67, %f69, %f841;
	fma.rn.f32 	%f330, %f67, %f70, %f842;
	fma.rn.f32 	%f331, %f67, %f71, %f843;
	fma.rn.f32 	%f332, %f67, %f72, %f844;
	fma.rn.f32 	%f333, %f68, %f69, %f845;
	fma.rn.f32 	%f334, %f68, %f70, %f846;
	fma.rn.f32 	%f335, %f68, %f71, %f847;
	fma.rn.f32 	%f336, %f68, %f72, %f848;
	ld.shared.u16 	%rs68, [%r210+2];
	// begin inline asm
	{ cvt.f32.bf16 %f73, %rs68;}

	// end inline asm
	ld.shared.u16 	%rs69, [%r210+74];
	// begin inline asm
	{ cvt.f32.bf16 %f74, %rs69;}

	// end inline asm
	ld.shared.u16 	%rs70, [%r210+146];
	// begin inline asm
	{ cvt.f32.bf16 %f75, %rs70;}

	// end inline asm
	ld.shared.u16 	%rs71, [%r210+218];
	// begin inline asm
	{ cvt.f32.bf16 %f76, %rs71;}

	// end inline asm
	ld.shared.u16 	%rs72, [%r213+136];
	// begin inline asm
	{ cvt.f32.bf16 %f77, %rs72;}

	// end inline asm
	ld.shared.u16 	%rs73, [%r213+138];
	// begin inline asm
	{ cvt.f32.bf16 %f78, %rs73;}

	// end inline asm
	ld.shared.u16 	%rs74, [%r213+140];
	// begin inline asm
	{ cvt.f32.bf16 %f79, %rs74;}

	// end inline asm
	ld.shared.u16 	%rs75, [%r213+142];
	// begin inline asm
	{ cvt.f32.bf16 %f80, %rs75;}

	// end inline asm
	fma.rn.f32 	%f337, %f73, %f77, %f321;
	fma.rn.f32 	%f338, %f73, %f78, %f322;
	fma.rn.f32 	%f339, %f73, %f79, %f323;
	fma.rn.f32 	%f340, %f73, %f80, %f324;
	fma.rn.f32 	%f341, %f74, %f77, %f325;
	fma.rn.f32 	%f342, %f74, %f78, %f326;
	fma.rn.f32 	%f343, %f74, %f79, %f327;
	fma.rn.f32 	%f344, %f74, %f80, %f328;
	fma.rn.f32 	%f345, %f75, %f77, %f329;
	fma.rn.f32 	%f346, %f75, %f78, %f330;
	fma.rn.f32 	%f347, %f75, %f79, %f331;
	fma.rn.f32 	%f348, %f75, %f80, %f332;
	fma.rn.f32 	%f349, %f76, %f77, %f333;
	fma.rn.f32 	%f350, %f76, %f78, %f334;
	fma.rn.f32 	%f351, %f76, %f79, %f335;
	fma.rn.f32 	%f352, %f76, %f80, %f336;
	ld.shared.u16 	%rs76, [%r210+4];
	// begin inline asm
	{ cvt.f32.bf16 %f81, %rs76;}

	// end inline asm
	ld.shared.u16 	%rs77, [%r210+76];
	// begin inline asm
	{ cvt.f32.bf16 %f82, %rs77;}

	// end inline asm
	ld.shared.u16 	%rs78, [%r210+148];
	// begin inline asm
	{ cvt.f32.bf16 %f83, %rs78;}

	// end inline asm
	ld.shared.u16 	%rs79, [%r210+220];
	// begin inline asm
	{ cvt.f32.bf16 %f84, %rs79;}

	// end inline asm
	ld.shared.u16 	%rs80, [%r213+272];
	// begin inline asm
	{ cvt.f32.bf16 %f85, %rs80;}

	// end inline asm
	ld.shared.u16 	%rs81, [%r213+274];
	// begin inline asm
	{ cvt.f32.bf16 %f86, %rs81;}

	// end inline asm
	ld.shared.u16 	%rs82, [%r213+276];
	// begin inline asm
	{ cvt.f32.bf16 %f87, %rs82;}

	// end inline asm
	ld.shared.u16 	%rs83, [%r213+278];
	// begin inline asm
	{ cvt.f32.bf16 %f88, %rs83;}

	// end inline asm
	fma.rn.f32 	%f353, %f81, %f85, %f337;
	fma.rn.f32 	%f354, %f81, %f86, %f338;
	fma.rn.f32 	%f355, %f81, %f87, %f339;
	fma.rn.f32 	%f356, %f81, %f88, %f340;
	fma.rn.f32 	%f357, %f82, %f85, %f341;
	fma.rn.f32 	%f358, %f82, %f86, %f342;
	fma.rn.f32 	%f359, %f82, %f87, %f343;
	fma.rn.f32 	%f360, %f82, %f88, %f344;
	fma.rn.f32 	%f361, %f83, %f85, %f345;
	fma.rn.f32 	%f362, %f83, %f86, %f346;
	fma.rn.f32 	%f363, %f83, %f87, %f347;
	fma.rn.f32 	%f364, %f83, %f88, %f348;
	fma.rn.f32 	%f365, %f84, %f85, %f349;
	fma.rn.f32 	%f366, %f84, %f86, %f350;
	fma.rn.f32 	%f367, %f84, %f87, %f351;
	fma.rn.f32 	%f368, %f84, %f88, %f352;
	ld.shared.u16 	%rs84, [%r210+6];
	// begin inline asm
	{ cvt.f32.bf16 %f89, %rs84;}

	// end inline asm
	ld.shared.u16 	%rs85, [%r210+78];
	// begin inline asm
	{ cvt.f32.bf16 %f90, %rs85;}

	// end inline asm
	ld.shared.u16 	%rs86, [%r210+150];
	// begin inline asm
	{ cvt.f32.bf16 %f91, %rs86;}

	// end inline asm
	ld.shared.u16 	%rs87, [%r210+222];
	// begin inline asm
	{ cvt.f32.bf16 %f92, %rs87;}

	// end inline asm
	ld.shared.u16 	%rs88, [%r213+408];
	// begin inline asm
	{ cvt.f32.bf16 %f93, %rs88;}

	// end inline asm
	ld.shared.u16 	%rs89, [%r213+410];
	// begin inline asm
	{ cvt.f32.bf16 %f94, %rs89;}

	// end inline asm
	ld.shared.u16 	%rs90, [%r213+412];
	// begin inline asm
	{ cvt.f32.bf16 %f95, %rs90;}

	// end inline asm
	ld.shared.u16 	%rs91, [%r213+414];
	// begin inline asm
	{ cvt.f32.bf16 %f96, %rs91;}

	// end inline asm
	fma.rn.f32 	%f369, %f89, %f93, %f353;
	fma.rn.f32 	%f370, %f89, %f94, %f354;
	fma.rn.f32 	%f371, %f89, %f95, %f355;
	fma.rn.f32 	%f372, %f89, %f96, %f356;
	fma.rn.f32 	%f373, %f90, %f93, %f357;
	fma.rn.f32 	%f374, %f90, %f94, %f358;
	fma.rn.f32 	%f375, %f90, %f95, %f359;
	fma.rn.f32 	%f376, %f90, %f96, %f360;
	fma.rn.f32 	%f377, %f91, %f93, %f361;
	fma.rn.f32 	%f378, %f91, %f94, %f362;
	fma.rn.f32 	%f379, %f91, %f95, %f363;
	fma.rn.f32 	%f380, %f91, %f96, %f364;
	fma.rn.f32 	%f381, %f92, %f93, %f365;
	fma.rn.f32 	%f382, %f92, %f94, %f366;
	fma.rn.f32 	%f383, %f92, %f95, %f367;
	fma.rn.f32 	%f384, %f92, %f96, %f368;
	ld.shared.u16 	%rs92, [%r210+8];
	// begin inline asm
	{ cvt.f32.bf16 %f97, %rs92;}

	// end inline asm
	ld.shared.u16 	%rs93, [%r210+80];
	// begin inline asm
	{ cvt.f32.bf16 %f98, %rs93;}

	// end inline asm
	ld.shared.u16 	%rs94, [%r210+152];
	// begin inline asm
	{ cvt.f32.bf16 %f99, %rs94;}

	// end inline asm
	ld.shared.u16 	%rs95, [%r210+224];
	// begin inline asm
	{ cvt.f32.bf16 %f100, %rs95;}

	// end inline asm
	ld.shared.u16 	%rs96, [%r213+544];
	// begin inline asm
	{ cvt.f32.bf16 %f101, %rs96;}

	// end inline asm
	ld.shared.u16 	%rs97, [%r213+546];
	// begin inline asm
	{ cvt.f32.bf16 %f102, %rs97;}

	// end inline asm
	ld.shared.u16 	%rs98, [%r213+548];
	// begin inline asm
	{ cvt.f32.bf16 %f103, %rs98;}

	// end inline asm
	ld.shared.u16 	%rs99, [%r213+550];
	// begin inline asm
	{ cvt.f32.bf16 %f104, %rs99;}

	// end inline asm
	fma.rn.f32 	%f385, %f97, %f101, %f369;
	fma.rn.f32 	%f386, %f97, %f102, %f370;
	fma.rn.f32 	%f387, %f97, %f103, %f371;
	fma.rn.f32 	%f388, %f97, %f104, %f372;
	fma.rn.f32 	%f389, %f98, %f101, %f373;
	fma.rn.f32 	%f390, %f98, %f102, %f374;
	fma.rn.f32 	%f391, %f98, %f103, %f375;
	fma.rn.f32 	%f392, %f98, %f104, %f376;
	fma.rn.f32 	%f393, %f99, %f101, %f377;
	fma.rn.f32 	%f394, %f99, %f102, %f378;
	fma.rn.f32 	%f395, %f99, %f103, %f379;
	fma.rn.f32 	%f396, %f99, %f104, %f380;
	fma.rn.f32 	%f397, %f100, %f101, %f381;
	fma.rn.f32 	%f398, %f100, %f102, %f382;
	fma.rn.f32 	%f399, %f100, %f103, %f383;
	fma.rn.f32 	%f400, %f100, %f104, %f384;
	ld.shared.u16 	%rs100, [%r210+10];
	// begin inline asm
	{ cvt.f32.bf16 %f105, %rs100;}

	// end inline asm
	ld.shared.u16 	%rs101, [%r210+82];
	// begin inline asm
	{ cvt.f32.bf16 %f106, %rs101;}

	// end inline asm
	ld.shared.u16 	%rs102, [%r210+154];
	// begin inline asm
	{ cvt.f32.bf16 %f107, %rs102;}

	// end inline asm
	ld.shared.u16 	%rs103, [%r210+226];
	// begin inline asm
	{ cvt.f32.bf16 %f108, %rs103;}

	// end inline asm
	ld.shared.u16 	%rs104, [%r213+680];
	// begin inline asm
	{ cvt.f32.bf16 %f109, %rs104;}

	// end inline asm
	ld.shared.u16 	%rs105, [%r213+682];
	// begin inline asm
	{ cvt.f32.bf16 %f110, %rs105;}

	// end inline asm
	ld.shared.u16 	%rs106, [%r213+684];
	// begin inline asm
	{ cvt.f32.bf16 %f111, %rs106;}

	// end inline asm
	ld.shared.u16 	%rs107, [%r213+686];
	// begin inline asm
	{ cvt.f32.bf16 %f112, %rs107;}

	// end inline asm
	fma.rn.f32 	%f401, %f105, %f109, %f385;
	fma.rn.f32 	%f402, %f105, %f110, %f386;
	fma.rn.f32 	%f403, %f105, %f111, %f387;
	fma.rn.f32 	%f404, %f105, %f112, %f388;
	fma.rn.f32 	%f405, %f106, %f109, %f389;
	fma.rn.f32 	%f406, %f106, %f110, %f390;
	fma.rn.f32 	%f407, %f106, %f111, %f391;
	fma.rn.f32 	%f408, %f106, %f112, %f392;
	fma.rn.f32 	%f409, %f107, %f109, %f393;
	fma.rn.f32 	%f410, %f107, %f110, %f394;
	fma.rn.f32 	%f411, %f107, %f111, %f395;
	fma.rn.f32 	%f412, %f107, %f112, %f396;
	fma.rn.f32 	%f413, %f108, %f109, %f397;
	fma.rn.f32 	%f414, %f108, %f110, %f398;
	fma.rn.f32 	%f415, %f108, %f111, %f399;
	fma.rn.f32 	%f416, %f108, %f112, %f400;
	ld.shared.u16 	%rs108, [%r210+12];
	// begin inline asm
	{ cvt.f32.bf16 %f113, %rs108;}

	// end inline asm
	ld.shared.u16 	%rs109, [%r210+84];
	// begin inline asm
	{ cvt.f32.bf16 %f114, %rs109;}

	// end inline asm
	ld.shared.u16 	%rs110, [%r210+156];
	// begin inline asm
	{ cvt.f32.bf16 %f115, %rs110;}

	// end inline asm
	ld.shared.u16 	%rs111, [%r210+228];
	// begin inline asm
	{ cvt.f32.bf16 %f116, %rs111;}

	// end inline asm
	ld.shared.u16 	%rs112, [%r213+816];
	// begin inline asm
	{ cvt.f32.bf16 %f117, %rs112;}

	// end inline asm
	ld.shared.u16 	%rs113, [%r213+818];
	// begin inline asm
	{ cvt.f32.bf16 %f118, %rs113;}

	// end inline asm
	ld.shared.u16 	%rs114, [%r213+820];
	// begin inline asm
	{ cvt.f32.bf16 %f119, %rs114;}

	// end inline asm
	ld.shared.u16 	%rs115, [%r213+822];
	// begin inline asm
	{ cvt.f32.bf16 %f120, %rs115;}

	// end inline asm
	fma.rn.f32 	%f417, %f113, %f117, %f401;
	fma.rn.f32 	%f418, %f113, %f118, %f402;
	fma.rn.f32 	%f419, %f113, %f119, %f403;
	fma.rn.f32 	%f420, %f113, %f120, %f404;
	fma.rn.f32 	%f421, %f114, %f117, %f405;
	fma.rn.f32 	%f422, %f114, %f118, %f406;
	fma.rn.f32 	%f423, %f114, %f119, %f407;
	fma.rn.f32 	%f424, %f114, %f120, %f408;
	fma.rn.f32 	%f425, %f115, %f117, %f409;
	fma.rn.f32 	%f426, %f115, %f118, %f410;
	fma.rn.f32 	%f427, %f115, %f119, %f411;
	fma.rn.f32 	%f428, %f115, %f120, %f412;
	fma.rn.f32 	%f429, %f116, %f117, %f413;
	fma.rn.f32 	%f430, %f116, %f118, %f414;
	fma.rn.f32 	%f431, %f116, %f119, %f415;
	fma.rn.f32 	%f432, %f116, %f120, %f416;
	ld.shared.u16 	%rs116, [%r210+14];
	// begin inline asm
	{ cvt.f32.bf16 %f121, %rs116;}

	// end inline asm
	ld.shared.u16 	%rs117, [%r210+86];
	// begin inline asm
	{ cvt.f32.bf16 %f122, %rs117;}

	// end inline asm
	ld.shared.u16 	%rs118, [%r210+158];
	// begin inline asm
	{ cvt.f32.bf16 %f123, %rs118;}

	// end inline asm
	ld.shared.u16 	%rs119, [%r210+230];
	// begin inline asm
	{ cvt.f32.bf16 %f124, %rs119;}

	// end inline asm
	ld.shared.u16 	%rs120, [%r213+952];
	// begin inline asm
	{ cvt.f32.bf16 %f125, %rs120;}

	// end inline asm
	ld.shared.u16 	%rs121, [%r213+954];
	// begin inline asm
	{ cvt.f32.bf16 %f126, %rs121;}

	// end inline asm
	ld.shared.u16 	%rs122, [%r213+956];
	// begin inline asm
	{ cvt.f32.bf16 %f127, %rs122;}

	// end inline asm
	ld.shared.u16 	%rs123, [%r213+958];
	// begin inline asm
	{ cvt.f32.bf16 %f128, %rs123;}

	// end inline asm
	fma.rn.f32 	%f433, %f121, %f125, %f417;
	fma.rn.f32 	%f434, %f121, %f126, %f418;
	fma.rn.f32 	%f435, %f121, %f127, %f419;
	fma.rn.f32 	%f436, %f121, %f128, %f420;
	fma.rn.f32 	%f437, %f122, %f125, %f421;
	fma.rn.f32 	%f438, %f122, %f126, %f422;
	fma.rn.f32 	%f439, %f122, %f127, %f423;
	fma.rn.f32 	%f440, %f122, %f128, %f424;
	fma.rn.f32 	%f441, %f123, %f125, %f425;
	fma.rn.f32 	%f442, %f123, %f126, %f426;
	fma.rn.f32 	%f443, %f123, %f127, %f427;
	fma.rn.f32 	%f444, %f123, %f128, %f428;
	fma.rn.f32 	%f445, %f124, %f125, %f429;
	fma.rn.f32 	%f446, %f124, %f126, %f430;
	fma.rn.f32 	%f447, %f124, %f127, %f431;
	fma.rn.f32 	%f448, %f124, %f128, %f432;
	ld.shared.u16 	%rs124, [%r210+16];
	// begin inline asm
	{ cvt.f32.bf16 %f129, %rs124;}

	// end inline asm
	ld.shared.u16 	%rs125, [%r210+88];
	// begin inline asm
	{ cvt.f32.bf16 %f130, %rs125;}

	// end inline asm
	ld.shared.u16 	%rs126, [%r210+160];
	// begin inline asm
	{ cvt.f32.bf16 %f131, %rs126;}

	// end inline asm
	ld.shared.u16 	%rs127, [%r210+232];
	// begin inline asm
	{ cvt.f32.bf16 %f132, %rs127;}

	// end inline asm
	ld.shared.u16 	%rs128, [%r213+1088];
	// begin inline asm
	{ cvt.f32.bf16 %f133, %rs128;}

	// end inline asm
	ld.shared.u16 	%rs129, [%r213+1090];
	// begin inline asm
	{ cvt.f32.bf16 %f134, %rs129;}

	// end inline asm
	ld.shared.u16 	%rs130, [%r213+1092];
	// begin inline asm
	{ cvt.f32.bf16 %f135, %rs130;}

	// end inline asm
	ld.shared.u16 	%rs131, [%r213+1094];
	// begin inline asm
	{ cvt.f32.bf16 %f136, %rs131;}

	// end inline asm
	fma.rn.f32 	%f449, %f129, %f133, %f433;
	fma.rn.f32 	%f450, %f129, %f134, %f434;
	fma.rn.f32 	%f451, %f129, %f135, %f435;
	fma.rn.f32 	%f452, %f129, %f136, %f436;
	fma.rn.f32 	%f453, %f130, %f133, %f437;
	fma.rn.f32 	%f454, %f130, %f134, %f438;
	fma.rn.f32 	%f455, %f130, %f135, %f439;
	fma.rn.f32 	%f456, %f130, %f136, %f440;
	fma.rn.f32 	%f457, %f131, %f133, %f441;
	fma.rn.f32 	%f458, %f131, %f134, %f442;
	fma.rn.f32 	%f459, %f131, %f135, %f443;
	fma.rn.f32 	%f460, %f131, %f136, %f444;
	fma.rn.f32 	%f461, %f132, %f133, %f445;
	fma.rn.f32 	%f462, %f132, %f134, %f446;
	fma.rn.f32 	%f463, %f132, %f135, %f447;
	fma.rn.f32 	%f464, %f132, %f136, %f448;
	ld.shared.u16 	%rs132, [%r210+18];
	// begin inline asm
	{ cvt.f32.bf16 %f137, %rs132;}

	// end inline asm
	ld.shared.u16 	%rs133, [%r210+90];
	// begin inline asm
	{ cvt.f32.bf16 %f138, %rs133;}

	// end inline asm
	ld.shared.u16 	%rs134, [%r210+162];
	// begin inline asm
	{ cvt.f32.bf16 %f139, %rs134;}

	// end inline asm
	ld.shared.u16 	%rs135, [%r210+234];
	// begin inline asm
	{ cvt.f32.bf16 %f140, %rs135;}

	// end inline asm
	ld.shared.u16 	%rs136, [%r213+1224];
	// begin inline asm
	{ cvt.f32.bf16 %f141, %rs136;}

	// end inline asm
	ld.shared.u16 	%rs137, [%r213+1226];
	// begin inline asm
	{ cvt.f32.bf16 %f142, %rs137;}

	// end inline asm
	ld.shared.u16 	%rs138, [%r213+1228];
	// begin inline asm
	{ cvt.f32.bf16 %f143, %rs138;}

	// end inline asm
	ld.shared.u16 	%rs139, [%r213+1230];
	// begin inline asm
	{ cvt.f32.bf16 %f144, %rs139;}

	// end inline asm
	fma.rn.f32 	%f465, %f137, %f141, %f449;
	fma.rn.f32 	%f466, %f137, %f142, %f450;
	fma.rn.f32 	%f467, %f137, %f143, %f451;
	fma.rn.f32 	%f468, %f137, %f144, %f452;
	fma.rn.f32 	%f469, %f138, %f141, %f453;
	fma.rn.f32 	%f470, %f138, %f142, %f454;
	fma.rn.f32 	%f471, %f138, %f143, %f455;
	fma.rn.f32 	%f472, %f138, %f144, %f456;
	fma.rn.f32 	%f473, %f139, %f141, %f457;
	fma.rn.f32 	%f474, %f139, %f142, %f458;
	fma.rn.f32 	%f475, %f139, %f143, %f459;
	fma.rn.f32 	%f476, %f139, %f144, %f460;
	fma.rn.f32 	%f477, %f140, %f141, %f461;
	fma.rn.f32 	%f478, %f140, %f142, %f462;
	fma.rn.f32 	%f479, %f140, %f143, %f463;
	fma.rn.f32 	%f480, %f140, %f144, %f464;
	ld.shared.u16 	%rs140, [%r210+20];
	// begin inline asm
	{ cvt.f32.bf16 %f145, %rs140;}

	// end inline asm
	ld.shared.u16 	%rs141, [%r210+92];
	// begin inline asm
	{ cvt.f32.bf16 %f146, %rs141;}

	// end inline asm
	ld.shared.u16 	%rs142, [%r210+164];
	// begin inline asm
	{ cvt.f32.bf16 %f147, %rs142;}

	// end inline asm
	ld.shared.u16 	%rs143, [%r210+236];
	// begin inline asm
	{ cvt.f32.bf16 %f148, %rs143;}

	// end inline asm
	ld.shared.u16 	%rs144, [%r213+1360];
	// begin inline asm
	{ cvt.f32.bf16 %f149, %rs144;}

	// end inline asm
	ld.shared.u16 	%rs145, [%r213+1362];
	// begin inline asm
	{ cvt.f32.bf16 %f150, %rs145;}

	// end inline asm
	ld.shared.u16 	%rs146, [%r213+1364];
	// begin inline asm
	{ cvt.f32.bf16 %f151, %rs146;}

	// end inline asm
	ld.shared.u16 	%rs147, [%r213+1366];
	// begin inline asm
	{ cvt.f32.bf16 %f152, %rs147;}

	// end inline asm
	fma.rn.f32 	%f481, %f145, %f149, %f465;
	fma.rn.f32 	%f482, %f145, %f150, %f466;
	fma.rn.f32 	%f483, %f145, %f151, %f467;
	fma.rn.f32 	%f484, %f145, %f152, %f468;
	fma.rn.f32 	%f485, %f146, %f149, %f469;
	fma.rn.f32 	%f486, %f146, %f150, %f470;
	fma.rn.f32 	%f487, %f146, %f151, %f471;
	fma.rn.f32 	%f488, %f146, %f152, %f472;
	fma.rn.f32 	%f489, %f147, %f149, %f473;
	fma.rn.f32 	%f490, %f147, %f150, %f474;
	fma.rn.f32 	%f491, %f147, %f151, %f475;
	fma.rn.f32 	%f492, %f147, %f152, %f476;
	fma.rn.f32 	%f493, %f148, %f149, %f477;
	fma.rn.f32 	%f494, %f148, %f150, %f478;
	fma.rn.f32 	%f495, %f148, %f151, %f479;
	fma.rn.f32 	%f496, %f148, %f152, %f480;
	ld.shared.u16 	%rs148, [%r210+22];
	// begin inline asm
	{ cvt.f32.bf16 %f153, %rs148;}

	// end inline asm
	ld.shared.u16 	%rs149, [%r210+94];
	// begin inline asm
	{ cvt.f32.bf16 %f154, %rs149;}

	// end inline asm
	ld.shared.u16 	%rs150, [%r210+166];
	// begin inline asm
	{ cvt.f32.bf16 %f155, %rs150;}

	// end inline asm
	ld.shared.u16 	%rs151, [%r210+238];
	// begin inline asm
	{ cvt.f32.bf16 %f156, %rs151;}

	// end inline asm
	ld.shared.u16 	%rs152, [%r213+1496];
	// begin inline asm
	{ cvt.f32.bf16 %f157, %rs152;}

	// end inline asm
	ld.shared.u16 	%rs153, [%r213+1498];
	// begin inline asm
	{ cvt.f32.bf16 %f158, %rs153;}

	// end inline asm
	ld.shared.u16 	%rs154, [%r213+1500];
	// begin inline asm
	{ cvt.f32.bf16 %f159, %rs154;}

	// end inline asm
	ld.shared.u16 	%rs155, [%r213+1502];
	// begin inline asm
	{ cvt.f32.bf16 %f160, %rs155;}

	// end inline asm
	fma.rn.f32 	%f497, %f153, %f157, %f481;
	fma.rn.f32 	%f498, %f153, %f158, %f482;
	fma.rn.f32 	%f499, %f153, %f159, %f483;
	fma.rn.f32 	%f500, %f153, %f160, %f484;
	fma.rn.f32 	%f501, %f154, %f157, %f485;
	fma.rn.f32 	%f502, %f154, %f158, %f486;
	fma.rn.f32 	%f503, %f154, %f159, %f487;
	fma.rn.f32 	%f504, %f154, %f160, %f488;
	fma.rn.f32 	%f505, %f155, %f157, %f489;
	fma.rn.f32 	%f506, %f155, %f158, %f490;
	fma.rn.f32 	%f507, %f155, %f159, %f491;
	fma.rn.f32 	%f508, %f155, %f160, %f492;
	fma.rn.f32 	%f509, %f156, %f157, %f493;
	fma.rn.f32 	%f510, %f156, %f158, %f494;
	fma.rn.f32 	%f511, %f156, %f159, %f495;
	fma.rn.f32 	%f512, %f156, %f160, %f496;
	ld.shared.u16 	%rs156, [%r210+24];
	// begin inline asm
	{ cvt.f32.bf16 %f161, %rs156;}

	// end inline asm
	ld.shared.u16 	%rs157, [%r210+96];
	// begin inline asm
	{ cvt.f32.bf16 %f162, %rs157;}

	// end inline asm
	ld.shared.u16 	%rs158, [%r210+168];
	// begin inline asm
	{ cvt.f32.bf16 %f163, %rs158;}

	// end inline asm
	ld.shared.u16 	%rs159, [%r210+240];
	// begin inline asm
	{ cvt.f32.bf16 %f164, %rs159;}

	// end inline asm
	ld.shared.u16 	%rs160, [%r213+1632];
	// begin inline asm
	{ cvt.f32.bf16 %f165, %rs160;}

	// end inline asm
	ld.shared.u16 	%rs161, [%r213+1634];
	// begin inline asm
	{ cvt.f32.bf16 %f166, %rs161;}

	// end inline asm
	ld.shared.u16 	%rs162, [%r213+1636];
	// begin inline asm
	{ cvt.f32.bf16 %f167, %rs162;}

	// end inline asm
	ld.shared.u16 	%rs163, [%r213+1638];
	// begin inline asm
	{ cvt.f32.bf16 %f168, %rs163;}

	// end inline asm
	fma.rn.f32 	%f513, %f161, %f165, %f497;
	fma.rn.f32 	%f514, %f161, %f166, %f498;
	fma.rn.f32 	%f515, %f161, %f167, %f499;
	fma.rn.f32 	%f516, %f161, %f168, %f500;
	fma.rn.f32 	%f517, %f162, %f165, %f501;
	fma.rn.f32 	%f518, %f162, %f166, %f502;
	fma.rn.f32 	%f519, %f162, %f167, %f503;
	fma.rn.f32 	%f520, %f162, %f168, %f504;
	fma.rn.f32 	%f521, %f163, %f165, %f505;
	fma.rn.f32 	%f522, %f163, %f166, %f506;
	fma.rn.f32 	%f523, %f163, %f167, %f507;
	fma.rn.f32 	%f524, %f163, %f168, %f508;
	fma.rn.f32 	%f525, %f164, %f165, %f509;
	fma.rn.f32 	%f526, %f164, %f166, %f510;
	fma.rn.f32 	%f527, %f164, %f167, %f511;
	fma.rn.f32 	%f528, %f164, %f168, %f512;
	ld.shared.u16 	%rs164, [%r210+26];
	// begin inline asm
	{ cvt.f32.bf16 %f169, %rs164;}

	// end inline asm
	ld.shared.u16 	%rs165, [%r210+98];
	// begin inline asm
	{ cvt.f32.bf16 %f170, %rs165;}

	// end inline asm
	ld.shared.u16 	%rs166, [%r210+170];
	// begin inline asm
	{ cvt.f32.bf16 %f171, %rs166;}

	// end inline asm
	ld.shared.u16 	%rs167, [%r210+242];
	// begin inline asm
	{ cvt.f32.bf16 %f172, %rs167;}

	// end inline asm
	ld.shared.u16 	%rs168, [%r213+1768];
	// begin inline asm
	{ cvt.f32.bf16 %f173, %rs168;}

	// end inline asm
	ld.shared.u16 	%rs169, [%r213+1770];
	// begin inline asm
	{ cvt.f32.bf16 %f174, %rs169;}

	// end inline asm
	ld.shared.u16 	%rs170, [%r213+1772];
	// begin inline asm
	{ cvt.f32.bf16 %f175, %rs170;}

	// end inline asm
	ld.shared.u16 	%rs171, [%r213+1774];
	// begin inline asm
	{ cvt.f32.bf16 %f176, %rs171;}

	// end inline asm
	fma.rn.f32 	%f529, %f169, %f173, %f513;
	fma.rn.f32 	%f530, %f169, %f174, %f514;
	fma.rn.f32 	%f531, %f169, %f175, %f515;
	fma.rn.f32 	%f532, %f169, %f176, %f516;
	fma.rn.f32 	%f533, %f170, %f173, %f517;
	fma.rn.f32 	%f534, %f170, %f174, %f518;
	fma.rn.f32 	%f535, %f170, %f175, %f519;
	fma.rn.f32 	%f536, %f170, %f176, %f520;
	fma.rn.f32 	%f537, %f171, %f173, %f521;
	fma.rn.f32 	%f538, %f171, %f174, %f522;
	fma.rn.f32 	%f539, %f171, %f175, %f523;
	fma.rn.f32 	%f540, %f171, %f176, %f524;
	fma.rn.f32 	%f541, %f172, %f173, %f525;
	fma.rn.f32 	%f542, %f172, %f174, %f526;
	fma.rn.f32 	%f543, %f172, %f175, %f527;
	fma.rn.f32 	%f544, %f172, %f176, %f528;
	ld.shared.u16 	%rs172, [%r210+28];
	// begin inline asm
	{ cvt.f32.bf16 %f177, %rs172;}

	// end inline asm
	ld.shared.u16 	%rs173, [%r210+100];
	// begin inline asm
	{ cvt.f32.bf16 %f178, %rs173;}

	// end inline asm
	ld.shared.u16 	%rs174, [%r210+172];
	// begin inline asm
	{ cvt.f32.bf16 %f179, %rs174;}

	// end inline asm
	ld.shared.u16 	%rs175, [%r210+244];
	// begin inline asm
	{ cvt.f32.bf16 %f180, %rs175;}

	// end inline asm
	ld.shared.u16 	%rs176, [%r213+1904];
	// begin inline asm
	{ cvt.f32.bf16 %f181, %rs176;}

	// end inline asm
	ld.shared.u16 	%rs177, [%r213+1906];
	// begin inline asm
	{ cvt.f32.bf16 %f182, %rs177;}

	// end inline asm
	ld.shared.u16 	%rs178, [%r213+1908];
	// begin inline asm
	{ cvt.f32.bf16 %f183, %rs178;}

	// end inline asm
	ld.shared.u16 	%rs179, [%r213+1910];
	// begin inline asm
	{ cvt.f32.bf16 %f184, %rs179;}

	// end inline asm
	fma.rn.f32 	%f545, %f177, %f181, %f529;
	fma.rn.f32 	%f546, %f177, %f182, %f530;
	fma.rn.f32 	%f547, %f177, %f183, %f531;
	fma.rn.f32 	%f548, %f177, %f184, %f532;
	fma.rn.f32 	%f549, %f178, %f181, %f533;
	fma.rn.f32 	%f550, %f178, %f182, %f534;
	fma.rn.f32 	%f551, %f178, %f183, %f535;
	fma.rn.f32 	%f552, %f178, %f184, %f536;
	fma.rn.f32 	%f553, %f179, %f181, %f537;
	fma.rn.f32 	%f554, %f179, %f182, %f538;
	fma.rn.f32 	%f555, %f179, %f183, %f539;
	fma.rn.f32 	%f556, %f179, %f184, %f540;
	fma.rn.f32 	%f557, %f180, %f181, %f541;
	fma.rn.f32 	%f558, %f180, %f182, %f542;
	fma.rn.f32 	%f559, %f180, %f183, %f543;
	fma.rn.f32 	%f560, %f180, %f184, %f544;
	ld.shared.u16 	%rs180, [%r210+30];
	// begin inline asm
	{ cvt.f32.bf16 %f185, %rs180;}

	// end inline asm
	ld.shared.u16 	%rs181, [%r210+102];
	// begin inline asm
	{ cvt.f32.bf16 %f186, %rs181;}

	// end inline asm
	ld.shared.u16 	%rs182, [%r210+174];
	// begin inline asm
	{ cvt.f32.bf16 %f187, %rs182;}

	// end inline asm
	ld.shared.u16 	%rs183, [%r210+246];
	// begin inline asm
	{ cvt.f32.bf16 %f188, %rs183;}

	// end inline asm
	ld.shared.u16 	%rs184, [%r213+2040];
	// begin inline asm
	{ cvt.f32.bf16 %f189, %rs184;}

	// end inline asm
	ld.shared.u16 	%rs185, [%r213+2042];
	// begin inline asm
	{ cvt.f32.bf16 %f190, %rs185;}

	// end inline asm
	ld.shared.u16 	%rs186, [%r213+2044];
	// begin inline asm
	{ cvt.f32.bf16 %f191, %rs186;}

	// end inline asm
	ld.shared.u16 	%rs187, [%r213+2046];
	// begin inline asm
	{ cvt.f32.bf16 %f192, %rs187;}

	// end inline asm
	fma.rn.f32 	%f561, %f185, %f189, %f545;
	fma.rn.f32 	%f562, %f185, %f190, %f546;
	fma.rn.f32 	%f563, %f185, %f191, %f547;
	fma.rn.f32 	%f564, %f185, %f192, %f548;
	fma.rn.f32 	%f565, %f186, %f189, %f549;
	fma.rn.f32 	%f566, %f186, %f190, %f550;
	fma.rn.f32 	%f567, %f186, %f191, %f551;
	fma.rn.f32 	%f568, %f186, %f192, %f552;
	fma.rn.f32 	%f569, %f187, %f189, %f553;
	fma.rn.f32 	%f570, %f187, %f190, %f554;
	fma.rn.f32 	%f571, %f187, %f191, %f555;
	fma.rn.f32 	%f572, %f187, %f192, %f556;
	fma.rn.f32 	%f573, %f188, %f189, %f557;
	fma.rn.f32 	%f574, %f188, %f190, %f558;
	fma.rn.f32 	%f575, %f188, %f191, %f559;
	fma.rn.f32 	%f576, %f188, %f192, %f560;
	ld.shared.u16 	%rs188, [%r210+32];
	// begin inline asm
	{ cvt.f32.bf16 %f193, %rs188;}

	// end inline asm
	ld.shared.u16 	%rs189, [%r210+104];
	// begin inline asm
	{ cvt.f32.bf16 %f194, %rs189;}

	// end inline asm
	ld.shared.u16 	%rs190, [%r210+176];
	// begin inline asm
	{ cvt.f32.bf16 %f195, %rs190;}

	// end inline asm
	ld.shared.u16 	%rs191, [%r210+248];
	// begin inline asm
	{ cvt.f32.bf16 %f196, %rs191;}

	// end inline asm
	ld.shared.u16 	%rs192, [%r213+2176];
	// begin inline asm
	{ cvt.f32.bf16 %f197, %rs192;}

	// end inline asm
	ld.shared.u16 	%rs193, [%r213+2178];
	// begin inline asm
	{ cvt.f32.bf16 %f198, %rs193;}

	// end inline asm
	ld.shared.u16 	%rs194, [%r213+2180];
	// begin inline asm
	{ cvt.f32.bf16 %f199, %rs194;}

	// end inline asm
	ld.shared.u16 	%rs195, [%r213+2182];
	// begin inline asm
	{ cvt.f32.bf16 %f200, %rs195;}

	// end inline asm
	fma.rn.f32 	%f577, %f193, %f197, %f561;
	fma.rn.f32 	%f578, %f193, %f198, %f562;
	fma.rn.f32 	%f579, %f193, %f199, %f563;
	fma.rn.f32 	%f580, %f193, %f200, %f564;
	fma.rn.f32 	%f581, %f194, %f197, %f565;
	fma.rn.f32 	%f582, %f194, %f198, %f566;
	fma.rn.f32 	%f583, %f194, %f199, %f567;
	fma.rn.f32 	%f584, %f194, %f200, %f568;
	fma.rn.f32 	%f585, %f195, %f197, %f569;
	fma.rn.f32 	%f586, %f195, %f198, %f570;
	fma.rn.f32 	%f587, %f195, %f199, %f571;
	fma.rn.f32 	%f588, %f195, %f200, %f572;
	fma.rn.f32 	%f589, %f196, %f197, %f573;
	fma.rn.f32 	%f590, %f196, %f198, %f574;
	fma.rn.f32 	%f591, %f196, %f199, %f575;
	fma.rn.f32 	%f592, %f196, %f200, %f576;
	ld.shared.u16 	%rs196, [%r210+34];
	// begin inline asm
	{ cvt.f32.bf16 %f201, %rs196;}

	// end inline asm
	ld.shared.u16 	%rs197, [%r210+106];
	// begin inline asm
	{ cvt.f32.bf16 %f202, %rs197;}

	// end inline asm
	ld.shared.u16 	%rs198, [%r210+178];
	// begin inline asm
	{ cvt.f32.bf16 %f203, %rs198;}

	// end inline asm
	ld.shared.u16 	%rs199, [%r210+250];
	// begin inline asm
	{ cvt.f32.bf16 %f204, %rs199;}

	// end inline asm
	ld.shared.u16 	%rs200, [%r213+2312];
	// begin inline asm
	{ cvt.f32.bf16 %f205, %rs200;}

	// end inline asm
	ld.shared.u16 	%rs201, [%r213+2314];
	// begin inline asm
	{ cvt.f32.bf16 %f206, %rs201;}

	// end inline asm
	ld.shared.u16 	%rs202, [%r213+2316];
	// begin inline asm
	{ cvt.f32.bf16 %f207, %rs202;}

	// end inline asm
	ld.shared.u16 	%rs203, [%r213+2318];
	// begin inline asm
	{ cvt.f32.bf16 %f208, %rs203;}

	// end inline asm
	fma.rn.f32 	%f593, %f201, %f205, %f577;
	fma.rn.f32 	%f594, %f201, %f206, %f578;
	fma.rn.f32 	%f595, %f201, %f207, %f579;
	fma.rn.f32 	%f596, %f201, %f208, %f580;
	fma.rn.f32 	%f597, %f202, %f205, %f581;
	fma.rn.f32 	%f598, %f202, %f206, %f582;
	fma.rn.f32 	%f599, %f202, %f207, %f583;
	fma.rn.f32 	%f600, %f202, %f208, %f584;
	fma.rn.f32 	%f601, %f203, %f205, %f585;
	fma.rn.f32 	%f602, %f203, %f206, %f586;
	fma.rn.f32 	%f603, %f203, %f207, %f587;
	fma.rn.f32 	%f604, %f203, %f208, %f588;
	fma.rn.f32 	%f605, %f204, %f205, %f589;
	fma.rn.f32 	%f606, %f204, %f206, %f590;
	fma.rn.f32 	%f607, %f204, %f207, %f591;
	fma.rn.f32 	%f608, %f204, %f208, %f592;
	ld.shared.u16 	%rs204, [%r210+36];
	// begin inline asm
	{ cvt.f32.bf16 %f209, %rs204;}

	// end inline asm
	ld.shared.u16 	%rs205, [%r210+108];
	// begin inline asm
	{ cvt.f32.bf16 %f210, %rs205;}

	// end inline asm
	ld.shared.u16 	%rs206, [%r210+180];
	// begin inline asm
	{ cvt.f32.bf16 %f211, %rs206;}

	// end inline asm
	ld.shared.u16 	%rs207, [%r210+252];
	// begin inline asm
	{ cvt.f32.bf16 %f212, %rs207;}

	// end inline asm
	ld.shared.u16 	%rs208, [%r213+2448];
	// begin inline asm
	{ cvt.f32.bf16 %f213, %rs208;}

	// end inline asm
	ld.shared.u16 	%rs209, [%r213+2450];
	// begin inline asm
	{ cvt.f32.bf16 %f214, %rs209;}

	// end inline asm
	ld.shared.u16 	%rs210, [%r213+2452];
	// begin inline asm
	{ cvt.f32.bf16 %f215, %rs210;}

	// end inline asm
	ld.shared.u16 	%rs211, [%r213+2454];
	// begin inline asm
	{ cvt.f32.bf16 %f216, %rs211;}

	// end inline asm
	fma.rn.f32 	%f609, %f209, %f213, %f593;
	fma.rn.f32 	%f610, %f209, %f214, %f594;
	fma.rn.f32 	%f611, %f209, %f215, %f595;
	fma.rn.f32 	%f612, %f209, %f216, %f596;
	fma.rn.f32 	%f613, %f210, %f213, %f597;
	fma.rn.f32 	%f614, %f210, %f214, %f598;
	fma.rn.f32 	%f615, %f210, %f215, %f599;
	fma.rn.f32 	%f616, %f210, %f216, %f600;
	fma.rn.f32 	%f617, %f211, %f213, %f601;
	fma.rn.f32 	%f618, %f211, %f214, %f602;
	fma.rn.f32 	%f619, %f211, %f215, %f603;
	fma.rn.f32 	%f620, %f211, %f216, %f604;
	fma.rn.f32 	%f621, %f212, %f213, %f605;
	fma.rn.f32 	%f622, %f212, %f214, %f606;
	fma.rn.f32 	%f623, %f212, %f215, %f607;
	fma.rn.f32 	%f624, %f212, %f216, %f608;
	ld.shared.u16 	%rs212, [%r210+38];
	// begin inline asm
	{ cvt.f32.bf16 %f217, %rs212;}

	// end inline asm
	ld.shared.u16 	%rs213, [%r210+110];
	// begin inline asm
	{ cvt.f32.bf16 %f218, %rs213;}

	// end inline asm
	ld.shared.u16 	%rs214, [%r210+182];
	// begin inline asm
	{ cvt.f32.bf16 %f219, %rs214;}

	// end inline asm
	ld.shared.u16 	%rs215, [%r210+254];
	// begin inline asm
	{ cvt.f32.bf16 %f220, %rs215;}

	// end inline asm
	ld.shared.u16 	%rs216, [%r213+2584];
	// begin inline asm
	{ cvt.f32.bf16 %f221, %rs216;}

	// end inline asm
	ld.shared.u16 	%rs217, [%r213+2586];
	// begin inline asm
	{ cvt.f32.bf16 %f222, %rs217;}

	// end inline asm
	ld.shared.u16 	%rs218, [%r213+2588];
	// begin inline asm
	{ cvt.f32.bf16 %f223, %rs218;}

	// end inline asm
	ld.shared.u16 	%rs219, [%r213+2590];
	// begin inline asm
	{ cvt.f32.bf16 %f224, %rs219;}

	// end inline asm
	fma.rn.f32 	%f625, %f217, %f221, %f609;
	fma.rn.f32 	%f626, %f217, %f222, %f610;
	fma.rn.f32 	%f627, %f217, %f223, %f611;
	fma.rn.f32 	%f628, %f217, %f224, %f612;
	fma.rn.f32 	%f629, %f218, %f221, %f613;
	fma.rn.f32 	%f630, %f218, %f222, %f614;
	fma.rn.f32 	%f631, %f218, %f223, %f615;
	fma.rn.f32 	%f632, %f218, %f224, %f616;
	fma.rn.f32 	%f633, %f219, %f221, %f617;
	fma.rn.f32 	%f634, %f219, %f222, %f618;
	fma.rn.f32 	%f635, %f219, %f223, %f619;
	fma.rn.f32 	%f636, %f219, %f224, %f620;
	fma.rn.f32 	%f637, %f220, %f221, %f621;
	fma.rn.f32 	%f638, %f220, %f222, %f622;
	fma.rn.f32 	%f639, %f220, %f223, %f623;
	fma.rn.f32 	%f640, %f220, %f224, %f624;
	ld.shared.u16 	%rs220, [%r210+40];
	// begin inline asm
	{ cvt.f32.bf16 %f225, %rs220;}

	// end inline asm
	ld.shared.u16 	%rs221, [%r210+112];
	// begin inline asm
	{ cvt.f32.bf16 %f226, %rs221;}

	// end inline asm
	ld.shared.u16 	%rs222, [%r210+184];
	// begin inline asm
	{ cvt.f32.bf16 %f227, %rs222;}

	// end inline asm
	ld.shared.u16 	%rs223, [%r210+256];
	// begin inline asm
	{ cvt.f32.bf16 %f228, %rs223;}

	// end inline asm
	ld.shared.u16 	%rs224, [%r213+2720];
	// begin inline asm
	{ cvt.f32.bf16 %f229, %rs224;}

	// end inline asm
	ld.shared.u16 	%rs225, [%r213+2722];
	// begin inline asm
	{ cvt.f32.bf16 %f230, %rs225;}

	// end inline asm
	ld.shared.u16 	%rs226, [%r213+2724];
	// begin inline asm
	{ cvt.f32.bf16 %f231, %rs226;}

	// end inline asm
	ld.shared.u16 	%rs227, [%r213+2726];
	// begin inline asm
	{ cvt.f32.bf16 %f232, %rs227;}

	// end inline asm
	fma.rn.f32 	%f641, %f225, %f229, %f625;
	fma.rn.f32 	%f642, %f225, %f230, %f626;
	fma.rn.f32 	%f643, %f225, %f231, %f627;
	fma.rn.f32 	%f644, %f225, %f232, %f628;
	fma.rn.f32 	%f645, %f226, %f229, %f629;
	fma.rn.f32 	%f646, %f226, %f230, %f630;
	fma.rn.f32 	%f647, %f226, %f231, %f631;
	fma.rn.f32 	%f648, %f226, %f232, %f632;
	fma.rn.f32 	%f649, %f227, %f229, %f633;
	fma.rn.f32 	%f650, %f227, %f230, %f634;
	fma.rn.f32 	%f651, %f227, %f231, %f635;
	fma.rn.f32 	%f652, %f227, %f232, %f636;
	fma.rn.f32 	%f653, %f228, %f229, %f637;
	fma.rn.f32 	%f654, %f228, %f230, %f638;
	fma.rn.f32 	%f655, %f228, %f231, %f639;
	fma.rn.f32 	%f656, %f228, %f232, %f640;
	ld.shared.u16 	%rs228, [%r210+42];
	// begin inline asm
	{ cvt.f32.bf16 %f233, %rs228;}

	// end inline asm
	ld.shared.u16 	%rs229, [%r210+114];
	// begin inline asm
	{ cvt.f32.bf16 %f234, %rs229;}

	// end inline asm
	ld.shared.u16 	%rs230, [%r210+186];
	// begin inline asm
	{ cvt.f32.bf16 %f235, %rs230;}

	// end inline asm
	ld.shared.u16 	%rs231, [%r210+258];
	// begin inline asm
	{ cvt.f32.bf16 %f236, %rs231;}

	// end inline asm
	ld.shared.u16 	%rs232, [%r213+2856];
	// begin inline asm
	{ cvt.f32.bf16 %f237, %rs232;}

	// end inline asm
	ld.shared.u16 	%rs233, [%r213+2858];
	// begin inline asm
	{ cvt.f32.bf16 %f238, %rs233;}

	// end inline asm
	ld.shared.u16 	%rs234, [%r213+2860];
	// begin inline asm
	{ cvt.f32.bf16 %f239, %rs234;}

	// end inline asm
	ld.shared.u16 	%rs235, [%r213+2862];
	// begin inline asm
	{ cvt.f32.bf16 %f240, %rs235;}

	// end inline asm
	fma.rn.f32 	%f657, %f233, %f237, %f641;
	fma.rn.f32 	%f658, %f233, %f238, %f642;
	fma.rn.f32 	%f659, %f233, %f239, %f643;
	fma.rn.f32 	%f660, %f233, %f240, %f644;
	fma.rn.f32 	%f661, %f234, %f237, %f645;
	fma.rn.f32 	%f662, %f234, %f238, %f646;
	fma.rn.f32 	%f663, %f234, %f239, %f647;
	fma.rn.f32 	%f664, %f234, %f240, %f648;
	fma.rn.f32 	%f665, %f235, %f237, %f649;
	fma.rn.f32 	%f666, %f235, %f238, %f650;
	fma.rn.f32 	%f667, %f235, %f239, %f651;
	fma.rn.f32 	%f668, %f235, %f240, %f652;
	fma.rn.f32 	%f669, %f236, %f237, %f653;
	fma.rn.f32 	%f670, %f236, %f238, %f654;
	fma.rn.f32 	%f671, %f236, %f239, %f655;
	fma.rn.f32 	%f672, %f236, %f240, %f656;
	ld.shared.u16 	%rs236, [%r210+44];
	// begin inline asm
	{ cvt.f32.bf16 %f241, %rs236;}

	// end inline asm
	ld.shared.u16 	%rs237, [%r210+116];
	// begin inline asm
	{ cvt.f32.bf16 %f242, %rs237;}

	// end inline asm
	ld.shared.u16 	%rs238, [%r210+188];
	// begin inline asm
	{ cvt.f32.bf16 %f243, %rs238;}

	// end inline asm
	ld.shared.u16 	%rs239, [%r210+260];
	// begin inline asm
	{ cvt.f32.bf16 %f244, %rs239;}

	// end inline asm
	ld.shared.u16 	%rs240, [%r213+2992];
	// begin inline asm
	{ cvt.f32.bf16 %f245, %rs240;}

	// end inline asm
	ld.shared.u16 	%rs241, [%r213+2994];
	// begin inline asm
	{ cvt.f32.bf16 %f246, %rs241;}

	// end inline asm
	ld.shared.u16 	%rs242, [%r213+2996];
	// begin inline asm
	{ cvt.f32.bf16 %f247, %rs242;}

	// end inline asm
	ld.shared.u16 	%rs243, [%r213+2998];
	// begin inline asm
	{ cvt.f32.bf16 %f248, %rs243;}

	// end inline asm
	fma.rn.f32 	%f673, %f241, %f245, %f657;
	fma.rn.f32 	%f674, %f241, %f246, %f658;
	fma.rn.f32 	%f675, %f241, %f247, %f659;
	fma.rn.f32 	%f676, %f241, %f248, %f660;
	fma.rn.f32 	%f677, %f242, %f245, %f661;
	fma.rn.f32 	%f678, %f242, %f246, %f662;
	fma.rn.f32 	%f679, %f242, %f247, %f663;
	fma.rn.f32 	%f680, %f242, %f248, %f664;
	fma.rn.f32 	%f681, %f243, %f245, %f665;
	fma.rn.f32 	%f682, %f243, %f246, %f666;
	fma.rn.f32 	%f683, %f243, %f247, %f667;
	fma.rn.f32 	%f684, %f243, %f248, %f668;
	fma.rn.f32 	%f685, %f244, %f245, %f669;
	fma.rn.f32 	%f686, %f244, %f246, %f670;
	fma.rn.f32 	%f687, %f244, %f247, %f671;
	fma.rn.f32 	%f688, %f244, %f248, %f672;
	ld.shared.u16 	%rs244, [%r210+46];
	// begin inline asm
	{ cvt.f32.bf16 %f249, %rs244;}

	// end inline asm
	ld.shared.u16 	%rs245, [%r210+118];
	// begin inline asm
	{ cvt.f32.bf16 %f250, %rs245;}

	// end inline asm
	ld.shared.u16 	%rs246, [%r210+190];
	// begin inline asm
	{ cvt.f32.bf16 %f251, %rs246;}

	// end inline asm
	ld.shared.u16 	%rs247, [%r210+262];
	// begin inline asm
	{ cvt.f32.bf16 %f252, %rs247;}

	// end inline asm
	ld.shared.u16 	%rs248, [%r213+3128];
	// begin inline asm
	{ cvt.f32.bf16 %f253, %rs248;}

	// end inline asm
	ld.shared.u16 	%rs249, [%r213+3130];
	// begin inline asm
	{ cvt.f32.bf16 %f254, %rs249;}

	// end inline asm
	ld.shared.u16 	%rs250, [%r213+3132];
	// begin inline asm
	{ cvt.f32.bf16 %f255, %rs250;}

	// end inline asm
	ld.shared.u16 	%rs251, [%r213+3134];
	// begin inline asm
	{ cvt.f32.bf16 %f256, %rs251;}

	// end inline asm
	fma.rn.f32 	%f689, %f249, %f253, %f673;
	fma.rn.f32 	%f690, %f249, %f254, %f674;
	fma.rn.f32 	%f691, %f249, %f255, %f675;
	fma.rn.f32 	%f692, %f249, %f256, %f676;
	fma.rn.f32 	%f693, %f250, %f253, %f677;
	fma.rn.f32 	%f694, %f250, %f254, %f678;
	fma.rn.f32 	%f695, %f250, %f255, %f679;
	fma.rn.f32 	%f696, %f250, %f256, %f680;
	fma.rn.f32 	%f697, %f251, %f253, %f681;
	fma.rn.f32 	%f698, %f251, %f254, %f682;
	fma.rn.f32 	%f699, %f251, %f255, %f683;
	fma.rn.f32 	%f700, %f251, %f256, %f684;
	fma.rn.f32 	%f701, %f252, %f253, %f685;
	fma.rn.f32 	%f702, %f252, %f254, %f686;
	fma.rn.f32 	%f703, %f252, %f255, %f687;
	fma.rn.f32 	%f704, %f252, %f256, %f688;
	ld.shared.u16 	%rs252, [%r210+48];
	// begin inline asm
	{ cvt.f32.bf16 %f257, %rs252;}

	// end inline asm
	ld.shared.u16 	%rs253, [%r210+120];
	// begin inline asm
	{ cvt.f32.bf16 %f258, %rs253;}

	// end inline asm
	ld.shared.u16 	%rs254, [%r210+192];
	// begin inline asm
	{ cvt.f32.bf16 %f259, %rs254;}

	// end inline asm
	ld.shared.u16 	%rs255, [%r210+264];
	// begin inline asm
	{ cvt.f32.bf16 %f260, %rs255;}

	// end inline asm
	ld.shared.u16 	%rs256, [%r213+3264];
	// begin inline asm
	{ cvt.f32.bf16 %f261, %rs256;}

	// end inline asm
	ld.shared.u16 	%rs257, [%r213+3266];
	// begin inline asm
	{ cvt.f32.bf16 %f262, %rs257;}

	// end inline asm
	ld.shared.u16 	%rs258, [%r213+3268];
	// begin inline asm
	{ cvt.f32.bf16 %f263, %rs258;}

	// end inline asm
	ld.shared.u16 	%rs259, [%r213+3270];
	// begin inline asm
	{ cvt.f32.bf16 %f264, %rs259;}

	// end inline asm
	fma.rn.f32 	%f705, %f257, %f261, %f689;
	fma.rn.f32 	%f706, %f257, %f262, %f690;
	fma.rn.f32 	%f707, %f257, %f263, %f691;
	fma.rn.f32 	%f708, %f257, %f264, %f692;
	fma.rn.f32 	%f709, %f258, %f261, %f693;
	fma.rn.f32 	%f710, %f258, %f262, %f694;
	fma.rn.f32 	%f711, %f258, %f263, %f695;
	fma.rn.f32 	%f712, %f258, %f264, %f696;
	fma.rn.f32 	%f713, %f259, %f261, %f697;
	fma.rn.f32 	%f714, %f259, %f262, %f698;
	fma.rn.f32 	%f715, %f259, %f263, %f699;
	fma.rn.f32 	%f716, %f259, %f264, %f700;
	fma.rn.f32 	%f717, %f260, %f261, %f701;
	fma.rn.f32 	%f718, %f260, %f262, %f702;
	fma.rn.f32 	%f719, %f260, %f263, %f703;
	fma.rn.f32 	%f720, %f260, %f264, %f704;
	ld.shared.u16 	%rs260, [%r210+50];
	// begin inline asm
	{ cvt.f32.bf16 %f265, %rs260;}

	// end inline asm
	ld.shared.u16 	%rs261, [%r210+122];
	// begin inline asm
	{ cvt.f32.bf16 %f266, %rs261;}

	// end inline asm
	ld.shared.u16 	%rs262, [%r210+194];
	// begin inline asm
	{ cvt.f32.bf16 %f267, %rs262;}

	// end inline asm
	ld.shared.u16 	%rs263, [%r210+266];
	// begin inline asm
	{ cvt.f32.bf16 %f268, %rs263;}

	// end inline asm
	ld.shared.u16 	%rs264, [%r213+3400];
	// begin inline asm
	{ cvt.f32.bf16 %f269, %rs264;}

	// end inline asm
	ld.shared.u16 	%rs265, [%r213+3402];
	// begin inline asm
	{ cvt.f32.bf16 %f270, %rs265;}

	// end inline asm
	ld.shared.u16 	%rs266, [%r213+3404];
	// begin inline asm
	{ cvt.f32.bf16 %f271, %rs266;}

	// end inline asm
	ld.shared.u16 	%rs267, [%r213+3406];
	// begin inline asm
	{ cvt.f32.bf16 %f272, %rs267;}

	// end inline asm
	fma.rn.f32 	%f721, %f265, %f269, %f705;
	fma.rn.f32 	%f722, %f265, %f270, %f706;
	fma.rn.f32 	%f723, %f265, %f271, %f707;
	fma.rn.f32 	%f724, %f265, %f272, %f708;
	fma.rn.f32 	%f725, %f266, %f269, %f709;
	fma.rn.f32 	%f726, %f266, %f270, %f710;
	fma.rn.f32 	%f727, %f266, %f271, %f711;
	fma.rn.f32 	%f728, %f266, %f272, %f712;
	fma.rn.f32 	%f729, %f267, %f269, %f713;
	fma.rn.f32 	%f730, %f267, %f270, %f714;
	fma.rn.f32 	%f731, %f267, %f271, %f715;
	fma.rn.f32 	%f732, %f267, %f272, %f716;
	fma.rn.f32 	%f733, %f268, %f269, %f717;
	fma.rn.f32 	%f734, %f268, %f270, %f718;
	fma.rn.f32 	%f735, %f268, %f271, %f719;
	fma.rn.f32 	%f736, %f268, %f272, %f720;
	ld.shared.u16 	%rs268, [%r210+52];
	// begin inline asm
	{ cvt.f32.bf16 %f273, %rs268;}

	// end inline asm
	ld.shared.u16 	%rs269, [%r210+124];
	// begin inline asm
	{ cvt.f32.bf16 %f274, %rs269;}

	// end inline asm
	ld.shared.u16 	%rs270, [%r210+196];
	// begin inline asm
	{ cvt.f32.bf16 %f275, %rs270;}

	// end inline asm
	ld.shared.u16 	%rs271, [%r210+268];
	// begin inline asm
	{ cvt.f32.bf16 %f276, %rs271;}

	// end inline asm
	ld.shared.u16 	%rs272, [%r213+3536];
	// begin inline asm
	{ cvt.f32.bf16 %f277, %rs272;}

	// end inline asm
	ld.shared.u16 	%rs273, [%r213+3538];
	// begin inline asm
	{ cvt.f32.bf16 %f278, %rs273;}

	// end inline asm
	ld.shared.u16 	%rs274, [%r213+3540];
	// begin inline asm
	{ cvt.f32.bf16 %f279, %rs274;}

	// end inline asm
	ld.shared.u16 	%rs275, [%r213+3542];
	// begin inline asm
	{ cvt.f32.bf16 %f280, %rs275;}

	// end inline asm
	fma.rn.f32 	%f737, %f273, %f277, %f721;
	fma.rn.f32 	%f738, %f273, %f278, %f722;
	fma.rn.f32 	%f739, %f273, %f279, %f723;
	fma.rn.f32 	%f740, %f273, %f280, %f724;
	fma.rn.f32 	%f741, %f274, %f277, %f725;
	fma.rn.f32 	%f742, %f274, %f278, %f726;
	fma.rn.f32 	%f743, %f274, %f279, %f727;
	fma.rn.f32 	%f744, %f274, %f280, %f728;
	fma.rn.f32 	%f745, %f275, %f277, %f729;
	fma.rn.f32 	%f746, %f275, %f278, %f730;
	fma.rn.f32 	%f747, %f275, %f279, %f731;
	fma.rn.f32 	%f748, %f275, %f280, %f732;
	fma.rn.f32 	%f749, %f276, %f277, %f733;
	fma.rn.f32 	%f750, %f276, %f278, %f734;
	fma.rn.f32 	%f751, %f276, %f279, %f735;
	fma.rn.f32 	%f752, %f276, %f280, %f736;
	ld.shared.u16 	%rs276, [%r210+54];
	// begin inline asm
	{ cvt.f32.bf16 %f281, %rs276;}

	// end inline asm
	ld.shared.u16 	%rs277, [%r210+126];
	// begin inline asm
	{ cvt.f32.bf16 %f282, %rs277;}

	// end inline asm
	ld.shared.u16 	%rs278, [%r210+198];
	// begin inline asm
	{ cvt.f32.bf16 %f283, %rs278;}

	// end inline asm
	ld.shared.u16 	%rs279, [%r210+270];
	// begin inline asm
	{ cvt.f32.bf16 %f284, %rs279;}

	// end inline asm
	ld.shared.u16 	%rs280, [%r213+3672];
	// begin inline asm
	{ cvt.f32.bf16 %f285, %rs280;}

	// end inline asm
	ld.shared.u16 	%rs281, [%r213+3674];
	// begin inline asm
	{ cvt.f32.bf16 %f286, %rs281;}

	// end inline asm
	ld.shared.u16 	%rs282, [%r213+3676];
	// begin inline asm
	{ cvt.f32.bf16 %f287, %rs282;}

	// end inline asm
	ld.shared.u16 	%rs283, [%r213+3678];
	// begin inline asm
	{ cvt.f32.bf16 %f288, %rs283;}

	// end inline asm
	fma.rn.f32 	%f753, %f281, %f285, %f737;
	fma.rn.f32 	%f754, %f281, %f286, %f738;
	fma.rn.f32 	%f755, %f281, %f287, %f739;
	fma.rn.f32 	%f756, %f281, %f288, %f740;
	fma.rn.f32 	%f757, %f282, %f285, %f741;
	fma.rn.f32 	%f758, %f282, %f286, %f742;
	fma.rn.f32 	%f759, %f282, %f287, %f743;
	fma.rn.f32 	%f760, %f282, %f288, %f744;
	fma.rn.f32 	%f761, %f283, %f285, %f745;
	fma.rn.f32 	%f762, %f283, %f286, %f746;
	fma.rn.f32 	%f763, %f283, %f287, %f747;
	fma.rn.f32 	%f764, %f283, %f288, %f748;
	fma.rn.f32 	%f765, %f284, %f285, %f749;
	fma.rn.f32 	%f766, %f284, %f286, %f750;
	fma.rn.f32 	%f767, %f284, %f287, %f751;
	fma.rn.f32 	%f768, %f284, %f288, %f752;
	ld.shared.u16 	%rs284, [%r210+56];
	// begin inline asm
	{ cvt.f32.bf16 %f289, %rs284;}

	// end inline asm
	ld.shared.u16 	%rs285, [%r210+128];
	// begin inline asm
	{ cvt.f32.bf16 %f290, %rs285;}

	// end inline asm
	ld.shared.u16 	%rs286, [%r210+200];
	// begin inline asm
	{ cvt.f32.bf16 %f291, %rs286;}

	// end inline asm
	ld.shared.u16 	%rs287, [%r210+272];
	// begin inline asm
	{ cvt.f32.bf16 %f292, %rs287;}

	// end inline asm
	ld.shared.u16 	%rs288, [%r213+3808];
	// begin inline asm
	{ cvt.f32.bf16 %f293, %rs288;}

	// end inline asm
	ld.shared.u16 	%rs289, [%r213+3810];
	// begin inline asm
	{ cvt.f32.bf16 %f294, %rs289;}

	// end inline asm
	ld.shared.u16 	%rs290, [%r213+3812];
	// begin inline asm
	{ cvt.f32.bf16 %f295, %rs290;}

	// end inline asm
	ld.shared.u16 	%rs291, [%r213+3814];
	// begin inline asm
	{ cvt.f32.bf16 %f296, %rs291;}

	// end inline asm
	fma.rn.f32 	%f769, %f289, %f293, %f753;
	fma.rn.f32 	%f770, %f289, %f294, %f754;
	fma.rn.f32 	%f771, %f289, %f295, %f755;
	fma.rn.f32 	%f772, %f289, %f296, %f756;
	fma.rn.f32 	%f773, %f290, %f293, %f757;
	fma.rn.f32 	%f774, %f290, %f294, %f758;
	fma.rn.f32 	%f775, %f290, %f295, %f759;
	fma.rn.f32 	%f776, %f290, %f296, %f760;
	fma.rn.f32 	%f777, %f291, %f293, %f761;
	fma.rn.f32 	%f778, %f291, %f294, %f762;
	fma.rn.f32 	%f779, %f291, %f295, %f763;
	fma.rn.f32 	%f780, %f291, %f296, %f764;
	fma.rn.f32 	%f781, %f292, %f293, %f765;
	fma.rn.f32 	%f782, %f292, %f294, %f766;
	fma.rn.f32 	%f783, %f292, %f295, %f767;
	fma.rn.f32 	%f784, %f292, %f296, %f768;
	ld.shared.u16 	%rs292, [%r210+58];
	// begin inline asm
	{ cvt.f32.bf16 %f297, %rs292;}

	// end inline asm
	ld.shared.u16 	%rs293, [%r210+130];
	// begin inline asm
	{ cvt.f32.bf16 %f298, %rs293;}

	// end inline asm
	ld.shared.u16 	%rs294, [%r210+202];
	// begin inline asm
	{ cvt.f32.bf16 %f299, %rs294;}

	// end inline asm
	ld.shared.u16 	%rs295, [%r210+274];
	// begin inline asm
	{ cvt.f32.bf16 %f300, %rs295;}

	// end inline asm
	ld.shared.u16 	%rs296, [%r213+3944];
	// begin inline asm
	{ cvt.f32.bf16 %f301, %rs296;}

	// end inline asm
	ld.shared.u16 	%rs297, [%r213+3946];
	// begin inline asm
	{ cvt.f32.bf16 %f302, %rs297;}

	// end inline asm
	ld.shared.u16 	%rs298, [%r213+3948];
	// begin inline asm
	{ cvt.f32.bf16 %f303, %rs298;}

	// end inline asm
	ld.shared.u16 	%rs299, [%r213+3950];
	// begin inline asm
	{ cvt.f32.bf16 %f304, %rs299;}

	// end inline asm
	fma.rn.f32 	%f785, %f297, %f301, %f769;
	fma.rn.f32 	%f786, %f297, %f302, %f770;
	fma.rn.f32 	%f787, %f297, %f303, %f771;
	fma.rn.f32 	%f788, %f297, %f304, %f772;
	fma.rn.f32 	%f789, %f298, %f301, %f773;
	fma.rn.f32 	%f790, %f298, %f302, %f774;
	fma.rn.f32 	%f791, %f298, %f303, %f775;
	fma.rn.f32 	%f792, %f298, %f304, %f776;
	fma.rn.f32 	%f793, %f299, %f301, %f777;
	fma.rn.f32 	%f794, %f299, %f302, %f778;
	fma.rn.f32 	%f795, %f299, %f303, %f779;
	fma.rn.f32 	%f796, %f299, %f304, %f780;
	fma.rn.f32 	%f797, %f300, %f301, %f781;
	fma.rn.f32 	%f798, %f300, %f302, %f782;
	fma.rn.f32 	%f799, %f300, %f303, %f783;
	fma.rn.f32 	%f800, %f300, %f304, %f784;
	ld.shared.u16 	%rs300, [%r210+60];
	// begin inline asm
	{ cvt.f32.bf16 %f305, %rs300;}

	// end inline asm
	ld.shared.u16 	%rs301, [%r210+132];
	// begin inline asm
	{ cvt.f32.bf16 %f306, %rs301;}

	// end inline asm
	ld.shared.u16 	%rs302, [%r210+204];
	// begin inline asm
	{ cvt.f32.bf16 %f307, %rs302;}

	// end inline asm
	ld.shared.u16 	%rs303, [%r210+276];
	// begin inline asm
	{ cvt.f32.bf16 %f308, %rs303;}

	// end inline asm
	ld.shared.u16 	%rs304, [%r213+4080];
	// begin inline asm
	{ cvt.f32.bf16 %f309, %rs304;}

	// end inline asm
	ld.shared.u16 	%rs305, [%r213+4082];
	// begin inline asm
	{ cvt.f32.bf16 %f310, %rs305;}

	// end inline asm
	ld.shared.u16 	%rs306, [%r213+4084];
	// begin inline asm
	{ cvt.f32.bf16 %f311, %rs306;}

	// end inline asm
	ld.shared.u16 	%rs307, [%r213+4086];
	// begin inline asm
	{ cvt.f32.bf16 %f312, %rs307;}

	// end inline asm
	fma.rn.f32 	%f801, %f305, %f309, %f785;
	fma.rn.f32 	%f802, %f305, %f310, %f786;
	fma.rn.f32 	%f803, %f305, %f311, %f787;
	fma.rn.f32 	%f804, %f305, %f312, %f788;
	fma.rn.f32 	%f805, %f306, %f309, %f789;
	fma.rn.f32 	%f806, %f306, %f310, %f790;
	fma.rn.f32 	%f807, %f306, %f311, %f791;
	fma.rn.f32 	%f808, %f306, %f312, %f792;
	fma.rn.f32 	%f809, %f307, %f309, %f793;
	fma.rn.f32 	%f810, %f307, %f310, %f794;
	fma.rn.f32 	%f811, %f307, %f311, %f795;
	fma.rn.f32 	%f812, %f307, %f312, %f796;
	fma.rn.f32 	%f813, %f308, %f309, %f797;
	fma.rn.f32 	%f814, %f308, %f310, %f798;
	fma.rn.f32 	%f815, %f308, %f311, %f799;
	fma.rn.f32 	%f816, %f308, %f312, %f800;
	ld.shared.u16 	%rs308, [%r210+62];
	// begin inline asm
	{ cvt.f32.bf16 %f313, %rs308;}

	// end inline asm
	ld.shared.u16 	%rs309, [%r210+134];
	// begin inline asm
	{ cvt.f32.bf16 %f314, %rs309;}

	// end inline asm
	ld.shared.u16 	%rs310, [%r210+206];
	// begin inline asm
	{ cvt.f32.bf16 %f315, %rs310;}

	// end inline asm
	ld.shared.u16 	%rs311, [%r210+278];
	// begin inline asm
	{ cvt.f32.bf16 %f316, %rs311;}

	// end inline asm
	ld.shared.u16 	%rs312, [%r213+4216];
	// begin inline asm
	{ cvt.f32.bf16 %f317, %rs312;}

	// end inline asm
	ld.shared.u16 	%rs313, [%r213+4218];
	// begin inline asm
	{ cvt.f32.bf16 %f318, %rs313;}

	// end inline asm
	ld.shared.u16 	%rs314, [%r213+4220];
	// begin inline asm
	{ cvt.f32.bf16 %f319, %rs314;}

	// end inline asm
	ld.shared.u16 	%rs315, [%r213+4222];
	// begin inline asm
	{ cvt.f32.bf16 %f320, %rs315;}

	// end inline asm
	fma.rn.f32 	%f840, %f313, %f317, %f801;
	fma.rn.f32 	%f839, %f313, %f318, %f802;
	fma.rn.f32 	%f838, %f313, %f319, %f803;
	fma.rn.f32 	%f837, %f313, %f320, %f804;
	fma.rn.f32 	%f836, %f314, %f317, %f805;
	fma.rn.f32 	%f835, %f314, %f318, %f806;
	fma.rn.f32 	%f834, %f314, %f319, %f807;
	fma.rn.f32 	%f833, %f314, %f320, %f808;
	fma.rn.f32 	%f841, %f315, %f317, %f809;
	fma.rn.f32 	%f842, %f315, %f318, %f810;
	fma.rn.f32 	%f843, %f315, %f319, %f811;
	fma.rn.f32 	%f844, %f315, %f320, %f812;
	fma.rn.f32 	%f845, %f316, %f317, %f813;
	fma.rn.f32 	%f846, %f316, %f318, %f814;
	fma.rn.f32 	%f847, %f316, %f319, %f815;
	fma.rn.f32 	%f848, %f316, %f320, %f816;
	bar.sync 	0;
	add.s32 	%r233, %r233, 32;
	setp.lt.s32 	%p57, %r233, %r106;
	@%p57 bra 	$L__BB0_7;
$L__BB0_59:
	add.s32 	%r53, %r11, %r1;
	min.s32 	%r54, %r104, %r8;
	add.s32 	%r55, %r12, %r2;
	setp.lt.s32 	%p58, %r53, %r54;
	@%p58 bra 	$L__BB0_60;
	bra.uni 	$L__BB0_68;
$L__BB0_60:
	mul.lo.s32 	%r97, %r53, %r105;
	setp.ge.s32 	%p59, %r55, %r105;
	@%p59 bra 	$L__BB0_62;
	// begin inline asm
	{  cvt.rn.bf16.f32 %rs316, %f840;}

	// end inline asm
	add.s32 	%r214, %r55, %r97;
	mul.wide.u32 	%rd108, %r214, 2;
	add.s64 	%rd109, %rd4, %rd108;
	st.global.u16 	[%rd109], %rs316;
$L__BB0_62:
	add.s32 	%r215, %r55, 1;
	setp.ge.s32 	%p60, %r215, %r105;
	cvt.u64.u32 	%rd110, %r97;
	cvt.u64.u32 	%rd111, %r55;
	add.s64 	%rd112, %rd111, %rd110;
	shl.b64 	%rd113, %rd112, 1;
	add.s64 	%rd9, %rd4, %rd113;
	@%p60 bra 	$L__BB0_64;
	// begin inline asm
	{  cvt.rn.bf16.f32 %rs317, %f839;}

	// end inline asm
	st.global.u16 	[%rd9+2], %rs317;
$L__BB0_64:
	add.s32 	%r216, %r55, 2;
	setp.ge.s32 	%p61, %r216, %r105;
	@%p61 bra 	$L__BB0_66;
	// begin inline asm
	{  cvt.rn.bf16.f32 %rs318, %f838;}

	// end inline asm
	st.global.u16 	[%rd9+4], %rs318;
$L__BB0_66:
	add.s32 	%r217, %r55, 3;
	setp.ge.s32 	%p62, %r217, %r105;
	@%p62 bra 	$L__BB0_68;
	// begin inline asm
	{  cvt.rn.bf16.f32 %rs319, %f837;}

	// end inline asm
	st.global.u16 	[%rd9+6], %rs319;
$L__BB0_68:
	add.s32 	%r98, %r53, 1;
	setp.ge.s32 	%p63, %r98, %r54;
	@%p63 bra 	$L__BB0_77;
	mul.lo.s32 	%r99, %r98, %r105;
	setp.ge.s32 	%p64, %r55, %r105;
	@%p64 bra 	$L__BB0_71;
	// begin inline asm
	{  cvt.rn.bf16.f32 %rs320, %f836;}

	// end inline asm
	add.s32 	%r218, %r55, %r99;
	mul.wide.u32 	%rd114, %r218, 2;
	add.s64 	%rd115, %rd4, %rd114;
	st.global.u16 	[%rd115], %rs320;
$L__BB0_71:
	add.s32 	%r219, %r55, 1;
	setp.ge.s32 	%p65, %r219, %r105;
	cvt.u64.u32 	%rd116, %r99;
	cvt.u64.u32 	%rd117, %r55;
	add.s64 	%rd118, %rd117, %rd116;
	shl.b64 	%rd119, %rd118, 1;
	add.s64 	%rd10, %rd4, %rd119;
	@%p65 bra 	$L__BB0_73;
	// begin inline asm
	{  cvt.rn.bf16.f32 %rs321, %f835;}

	// end inline asm
	st.global.u16 	[%rd10+2], %rs321;
$L__BB0_73:
	add.s32 	%r220, %r55, 2;
	setp.ge.s32 	%p66, %r220, %r105;
	@%p66 bra 	$L__BB0_75;
	// begin inline asm
	{  cvt.rn.bf16.f32 %rs322, %f834;}

	// end inline asm
	st.global.u16 	[%rd10+4], %rs322;
$L__BB0_75:
	add.s32 	%r221, %r55, 3;
	setp.ge.s32 	%p67, %r221, %r105;
	@%p67 bra 	$L__BB0_77;
	// begin inline asm
	{  cvt.rn.bf16.f32 %rs323, %f833;}

	// end inline asm
	st.global.u16 	[%rd10+6], %rs323;
$L__BB0_77:
	add.s32 	%r100, %r53, 2;
	setp.ge.s32 	%p68, %r100, %r54;
	@%p68 bra 	$L__BB0_86;
	mul.lo.s32 	%r101, %r100, %r105;
	setp.ge.s32 	%p69, %r55, %r105;
	@%p69 bra 	$L__BB0_80;
	// begin inline asm
	{  cvt.rn.bf16.f32 %rs324, %f841;}

	// end inline asm
	add.s32 	%r222, %r55, %r101;
	mul.wide.u32 	%rd120, %r222, 2;
	add.s64 	%rd121, %rd4, %rd120;
	st.global.u16 	[%rd121], %rs324;
$L__BB0_80:
	add.s32 	%r223, %r55, 1;
	setp.ge.s32 	%p70, %r223, %r105;
	cvt.u64.u32 	%rd122, %r101;
	cvt.u64.u32 	%rd123, %r55;
	add.s64 	%rd124, %rd123, %rd122;
	shl.b64 	%rd125, %rd124, 1;
	add.s64 	%rd11, %rd4, %rd125;
	@%p70 bra 	$L__BB0_82;
	// begin inline asm
	{  cvt.rn.bf16.f32 %rs325, %f842;}

	// end inline asm
	st.global.u16 	[%rd11+2], %rs325;
$L__BB0_82:
	add.s32 	%r224, %r55, 2;
	setp.ge.s32 	%p71, %r224, %r105;
	@%p71 bra 	$L__BB0_84;
	// begin inline asm
	{  cvt.rn.bf16.f32 %rs326, %f843;}

	// end inline asm
	st.global.u16 	[%rd11+4], %rs326;
$L__BB0_84:
	add.s32 	%r225, %r55, 3;
	setp.ge.s32 	%p72, %r225, %r105;
	@%p72 bra 	$L__BB0_86;
	// begin inline asm
	{  cvt.rn.bf16.f32 %rs327, %f844;}

	// end inline asm
	st.global.u16 	[%rd11+6], %rs327;
$L__BB0_86:
	add.s32 	%r102, %r53, 3;
	setp.ge.s32 	%p73, %r102, %r54;
	@%p73 bra 	$L__BB0_95;
	mul.lo.s32 	%r103, %r102, %r105;
	setp.ge.s32 	%p74, %r55, %r105;
	@%p74 bra 	$L__BB0_89;
	// begin inline asm
	{  cvt.rn.bf16.f32 %rs328, %f845;}

	// end inline asm
	add.s32 	%r226, %r55, %r103;
	mul.wide.u32 	%rd126, %r226, 2;
	add.s64 	%rd127, %rd4, %rd126;
	st.global.u16 	[%rd127], %rs328;
$L__BB0_89:
	add.s32 	%r227, %r55, 1;
	setp.ge.s32 	%p75, %r227, %r105;
	cvt.u64.u32 	%rd128, %r103;
	cvt.u64.u32 	%rd129, %r55;
	add.s64 	%rd130, %rd129, %rd128;
	shl.b64 	%rd131, %rd130, 1;
	add.s64 	%rd12, %rd4, %rd131;
	@%p75 bra 	$L__BB0_91;
	// begin inline asm
	{  cvt.rn.bf16.f32 %rs329, %f846;}

	// end inline asm
	st.global.u16 	[%rd12+2], %rs329;
$L__BB0_91:
	add.s32 	%r228, %r55, 2;
	setp.ge.s32 	%p76, %r228, %r105;
	@%p76 bra 	$L__BB0_93;
	// begin inline asm
	{  cvt.rn.bf16.f32 %rs330, %f847;}

	// end inline asm
	st.global.u16 	[%rd12+4], %rs330;
$L__BB0_93:
	add.s32 	%r229, %r55, 3;
	setp.ge.s32 	%p77, %r229, %r105;
	@%p77 bra 	$L__BB0_95;
	// begin inline asm
	{  cvt.rn.bf16.f32 %rs331, %f848;}

	// end inline asm
	st.global.u16 	[%rd12+6], %rs331;
$L__BB0_95:
	ret;

}


// ===== COMPILED SASS (sm_100) =====

	.target	sm_100

	.elftype	@"ET_EXEC"


//--------------------- .note.nv.tkinfo           --------------------------
	.section	.note.nv.tkinfo,"",@"SHT_NOTE"
	.sectionflags	@"SHF_NOTE_NV_TKINFO"
	.tkinfo
        /*0018*/ 	.word	0x00000002
        /*0030*/ 	.string	""
        /*0030*/ 	.string	"ptxas"
        /*0030*/ 	.string	"Cuda compilation tools, release 13.0, V13.0.88"
        /*0030*/ 	.string	"Build cuda_13.0.r13.0/compiler.36424714_0"
        /*0030*/ 	.string	"-arch sm_100 -m 64 "



//--------------------- .note.nv.cuinfo           --------------------------
	.section	.note.nv.cuinfo,"",@"SHT_NOTE"
	.sectionflags	@"SHF_NOTE_NV_CUINFO"
        /*0018*/ 	.short	0x0002
        /*001a*/ 	.short	0x0064
        /*001c*/ 	.short	0x0082
	.zero		2


//--------------------- .nv.info                  --------------------------
	.section	.nv.info,"",@"SHT_CUDA_INFO"
	.align	4


	//----- nvinfo : EIATTR_REGCOUNT
	.align		4
        /*0000*/ 	.byte	0x04, 0x2f
        /*0002*/ 	.short	(.L_2 - .L_1)
	.align		4
.L_1:
        /*0004*/ 	.word	index@(_ZN8pygpukit12grouped_gemm28grouped_gemm_fp8_bf16_kernelILb1EEEvPK13__nv_bfloat16PKhS4_PS2_PKiiiii)
        /*0008*/ 	.word	0x00000030


	//----- nvinfo : EIATTR_FRAME_SIZE
	.align		4
.L_2:
        /*000c*/ 	.byte	0x04, 0x11
        /*000e*/ 	.short	(.L_4 - .L_3)
	.align		4
.L_3:
        /*0010*/ 	.word	index@(_ZN8pygpukit12grouped_gemm28grouped_gemm_fp8_bf16_kernelILb1EEEvPK13__nv_bfloat16PKhS4_PS2_PKiiiii)
        /*0014*/ 	.word	0x00000000


	//----- nvinfo : EIATTR_MIN_STACK_SIZE
	.align		4
.L_4:
        /*0018*/ 	.byte	0x04, 0x12
        /*001a*/ 	.short	(.L_6 - .L_5)
	.align		4
.L_5:
        /*001c*/ 	.word	index@(_ZN8pygpukit12grouped_gemm28grouped_gemm_fp8_bf16_kernelILb1EEEvPK13__nv_bfloat16PKhS4_PS2_PKiiiii)
        /*0020*/ 	.word	0x00000000
.L_6:


//--------------------- .nv.compat                --------------------------
	.section	.nv.compat,"",@"SHT_CUDA_COMPAT_INFO"
	.align	4
        /*0000*/ 	.byte	0x02, 0x09, 0x00, 0x00, 0x02, 0x02, 0x01, 0x00, 0x02, 0x05, 0x05, 0x00, 0x03, 0x07, 0x01, 0x01
        /*0010*/ 	.byte	0x02, 0x03, 0x00, 0x00, 0x02, 0x06, 0x01, 0x00, 0x04, 0x0b, 0x08, 0x00, 0x09, 0x00, 0x00, 0x00
        /*0020*/ 	.byte	0x00, 0x00, 0x00, 0x00


//--------------------- .nv.info._ZN8pygpukit12grouped_gemm28grouped_gemm_fp8_bf16_kernelILb1EEEvPK13__nv_bfloat16PKhS4_PS2_PKiiiii --------------------------
	.section	.nv.info._ZN8pygpukit12grouped_gemm28grouped_gemm_fp8_bf16_kernelILb1EEEvPK13__nv_bfloat16PKhS4_PS2_PKiiiii,"",@"SHT_CUDA_INFO"
	.sectionflags	@""
	.align	4


	//----- nvinfo : EIATTR_CUDA_API_VERSION
	.align		4
        /*0000*/ 	.byte	0x04, 0x37
        /*0002*/ 	.short	(.L_8 - .L_7)
.L_7:
        /*0004*/ 	.word	0x00000082


	//----- nvinfo : EIATTR_KPARAM_INFO
	.align		4
.L_8:
        /*0008*/ 	.byte	0x04, 0x17
        /*000a*/ 	.short	(.L_10 - .L_9)
.L_9:
        /*000c*/ 	.word	0x00000000
        /*0010*/ 	.short	0x0008
        /*0012*/ 	.short	0x0034
        /*0014*/ 	.byte	0x00, 0xf0, 0x11, 0x00


	//----- nvinfo : EIATTR_KPARAM_INFO
	.align		4
.L_10:
        /*0018*/ 	.byte	0x04, 0x17
        /*001a*/ 	.short	(.L_12 - .L_11)
.L_11:
        /*001c*/ 	.word	0x00000000
        /*0020*/ 	.short	0x0007
        /*0022*/ 	.short	0x0030
        /*0024*/ 	.byte	0x00, 0xf0, 0x11, 0x00


	//----- nvinfo : EIATTR_KPARAM_INFO
	.align		4
.L_12:
        /*0028*/ 	.byte	0x04, 0x17
        /*002a*/ 	.short	(.L_14 - .L_13)
.L_13:
        /*002c*/ 	.word	0x00000000
        /*0030*/ 	.short	0x0006
        /*0032*/ 	.short	0x002c
        /*0034*/ 	.byte	0x00, 0xf0, 0x11, 0x00


	//----- nvinfo : EIATTR_KPARAM_INFO
	.align		4
.L_14:
        /*0038*/ 	.byte	0x04, 0x17
        /*003a*/ 	.short	(.L_16 - .L_15)
.L_15:
        /*003c*/ 	.word	0x00000000
        /*0040*/ 	.short	0x0005
        /*0042*/ 	.short	0x0028
        /*0044*/ 	.byte	0x00, 0xf0, 0x11, 0x00


	//----- nvinfo : EIATTR_KPARAM_INFO
	.align		4
.L_16:
        /*0048*/ 	.byte	0x04, 0x17
        /*004a*/ 	.short	(.L_18 - .L_17)
.L_17:
        /*004c*/ 	.word	0x00000000
        /*0050*/ 	.short	0x0004
        /*0052*/ 	.short	0x0020
        /*0054*/ 	.byte	0x00, 0xf5, 0x21, 0x00


	//----- nvinfo : EIATTR_KPARAM_INFO
	.align		4
.L_18:
        /*0058*/ 	.byte	0x04, 0x17
        /*005a*/ 	.short	(.L_20 - .L_19)
.L_19:
        /*005c*/ 	.word	0x00000000
        /*0060*/ 	.short	0x0003
        /*0062*/ 	.short	0x0018
        /*0064*/ 	.byte	0x00, 0xf5, 0x21, 0x00


	//----- nvinfo : EIATTR_KPARAM_INFO
	.align		4
.L_20:
        /*0068*/ 	.byte	0x04, 0x17
        /*006a*/ 	.short	(.L_22 - .L_21)
.L_21:
        /*006c*/ 	.word	0x00000000
        /*0070*/ 	.short	0x0002
        /*0072*/ 	.short	0x0010
        /*0074*/ 	.byte	0x00, 0xf5, 0x21, 0x00


	//----- nvinfo : EIATTR_KPARAM_INFO
	.align		4
.L_22:
        /*0078*/ 	.byte	0x04, 0x17
        /*007a*/ 	.short	(.L_24 - .L_23)
.L_23:
        /*007c*/ 	.word	0x00000000
        /*0080*/ 	.short	0x0001
        /*0082*/ 	.short	0x0008
        /*0084*/ 	.byte	0x00, 0xf5, 0x21, 0x00


	//----- nvinfo : EIATTR_KPARAM_INFO
	.align		4
.L_24:
        /*0088*/ 	.byte	0x04, 0x17
        /*008a*/ 	.short	(.L_26 - .L_25)
.L_25:
        /*008c*/ 	.word	0x00000000
        /*0090*/ 	.short	0x0000
        /*0092*/ 	.short	0x0000
        /*0094*/ 	.byte	0x00, 0xf5, 0x21, 0x00


	//----- nvinfo : EIATTR_SPARSE_MMA_MASK
	.align		4
.L_26:
        /*0098*/ 	.byte	0x03, 0x50
        /*009a*/ 	.short	0x0000


	//----- nvinfo : EIATTR_MAXREG_COUNT
	.align		4
        /*009c*/ 	.byte	0x03, 0x1b
        /*009e*/ 	.short	0x00ff


	//----- nvinfo : EIATTR_NUM_BARRIERS
	.align		4
        /*00a0*/ 	.byte	0x02, 0x4c
        /*00a2*/ 	.byte	0x01
	.zero		1


	//----- nvinfo : EIATTR_MERCURY_ISA_VERSION
	.align		4
        /*00a4*/ 	.byte	0x03, 0x5f
        /*00a6*/ 	.short	0x0101


	//----- nvinfo : EIATTR_VRC_CTA_INIT_COUNT
	.align		4
        /*00a8*/ 	.byte	0x02, 0x4a
	.zero		1
	.zero		1


	//----- nvinfo : EIATTR_EXIT_INSTR_OFFSETS
	.align		4
        /*00ac*/ 	.byte	0x04, 0x1c
        /*00ae*/ 	.short	(.L_28 - .L_27)


	//   ....[0]....
.L_27:
        /*00b0*/ 	.word	0x00000050


	//   ....[1]....
        /*00b4*/ 	.word	0x00000230


	//   ....[2]....
        /*00b8*/ 	.word	0x000060f0


	//   ....[3]....
        /*00bc*/ 	.word	0x00006260


	//   ....[4]....
        /*00c0*/ 	.word	0x00006290


	//----- nvinfo : EIATTR_CRS_STACK_SIZE
	.align		4
.L_28:
        /*00c4*/ 	.byte	0x04, 0x1e
        /*00c6*/ 	.short	(.L_30 - .L_29)
.L_29:
        /*00c8*/ 	.word	0x00000000


	//----- nvinfo : EIATTR_CBANK_PARAM_SIZE
	.align		4
.L_30:
        /*00cc*/ 	.byte	0x03, 0x19
        /*00ce*/ 	.short	0x0038


	//----- nvinfo : EIATTR_PARAM_CBANK
	.align		4
        /*00d0*/ 	.byte	0x04, 0x0a
        /*00d2*/ 	.short	(.L_32 - .L_31)
	.align		4
.L_31:
        /*00d4*/ 	.word	index@(.nv.constant0._ZN8pygpukit12grouped_gemm28grouped_gemm_fp8_bf16_kernelILb1EEEvPK13__nv_bfloat16PKhS4_PS2_PKiiiii)
        /*00d8*/ 	.short	0x0380
        /*00da*/ 	.short	0x0038


	//----- nvinfo : EIATTR_SW_WAR
	.align		4
.L_32:
        /*00dc*/ 	.byte	0x04, 0x36
        /*00de*/ 	.short	(.L_34 - .L_33)
.L_33:
        /*00e0*/ 	.word	0x00000008
.L_34:


//--------------------- .nv.callgraph             --------------------------
	.section	.nv.callgraph,"",@"SHT_CUDA_CALLGRAPH"
	.align	4
	.sectionentsize	8
	.align		4
        /*0000*/ 	.word	0x00000000
	.align		4
        /*0004*/ 	.word	0xffffffff
	.align		4
        /*0008*/ 	.word	0x00000000
	.align		4
        /*000c*/ 	.word	0xfffffffe
	.align		4
        /*0010*/ 	.word	0x00000000
	.align		4
        /*0014*/ 	.word	0xfffffffd
	.align		4
        /*0018*/ 	.word	0x00000000
	.align		4
        /*001c*/ 	.word	0xfffffffc


//--------------------- .nv.constant3             --------------------------
	.section	.nv.constant3,"a",@progbits
	.align	2
.nv.constant3:
	.type		_ZN8pygpukit12grouped_gemm9g_fp8_lutE,@object
	.size		_ZN8pygpukit12grouped_gemm9g_fp8_lutE,(.L_0 - _ZN8pygpukit12grouped_gemm9g_fp8_lutE)
_ZN8pygpukit12grouped_gemm9g_fp8_lutE:
	.zero		512
.L_0:


//--------------------- .text._ZN8pygpukit12grouped_gemm28grouped_gemm_fp8_bf16_kernelILb1EEEvPK13__nv_bfloat16PKhS4_PS2_PKiiiii --------------------------
	.section	.text._ZN8pygpukit12grouped_gemm28grouped_gemm_fp8_bf16_kernelILb1EEEvPK13__nv_bfloat16PKhS4_PS2_PKiiiii,"ax",@progbits
	.align	128
        .global         _ZN8pygpukit12grouped_gemm28grouped_gemm_fp8_bf16_kernelILb1EEEvPK13__nv_bfloat16PKhS4_PS2_PKiiiii
        .type           _ZN8pygpukit12grouped_gemm28grouped_gemm_fp8_bf16_kernelILb1EEEvPK13__nv_bfloat16PKhS4_PS2_PKiiiii,@function
        .size           _ZN8pygpukit12grouped_gemm28grouped_gemm_fp8_bf16_kernelILb1EEEvPK13__nv_bfloat16PKhS4_PS2_PKiiiii,(.L_x_25 - _ZN8pygpukit12grouped_gemm28grouped_gemm_fp8_bf16_kernelILb1EEEvPK13__nv_bfloat16PKhS4_PS2_PKiiiii)
        .other          _ZN8pygpukit12grouped_gemm28grouped_gemm_fp8_bf16_kernelILb1EEEvPK13__nv_bfloat16PKhS4_PS2_PKiiiii,@"STO_CUDA_ENTRY STV_DEFAULT"
_ZN8pygpukit12grouped_gemm28grouped_gemm_fp8_bf16_kernelILb1EEEvPK13__nv_bfloat16PKhS4_PS2_PKiiiii:
.text._ZN8pygpukit12grouped_gemm28grouped_gemm_fp8_bf16_kernelILb1EEEvPK13__nv_bfloat16PKhS4_PS2_PKiiiii:
[----:B------:R-:W-:Y:S08]  /*0000*/  LDC R1, c[0x0][0x37c] ;  /* 0x0000df00ff017b82 */ /* 0x000ff00000000800 */
[----:B------:R-:W0:Y:S08]  /*0010*/  S2UR UR5, SR_CTAID.X ;  /* 0x00000000000579c3 */ /* 0x000e300000002500 */
[----:B------:R-:W1:Y:S01]  /*0020*/  LDC R0, c[0x0][0x3a8] ;  /* 0x0000ea00ff007b82 */ /* 0x000e620000000800 */
[----:B0-----:R-:W-:-:S06]  /*0030*/  USHF.L.U32 UR5, UR5, 0x6, URZ ;  /* 0x0000000605057899 */ /* 0x001fcc00080006ff */
[----:B-1----:R-:W-:-:S13]  /*0040*/  ISETP.LE.AND P0, PT, R0, UR5, PT ;  /* 0x0000000500007c0c */ /* 0x002fda000bf03270 */
[----:B------:R-:W-:Y:S05]  /*0050*/  @P0 EXIT ;  /* 0x000000000000094d */ /* 0x000fea0003800000 */
[----:B------:R-:W0:Y:S01]  /*0060*/  LDCU UR4, c[0x0][0x3b4] ;  /* 0x00007680ff0477ac */ /* 0x000e220008000800 */
[----:B------:R-:W1:Y:S01]  /*0070*/  S2R R0, SR_CTAID.Y ;  /* 0x0000000000007919 */ /* 0x000e620000002600 */
[----:B------:R-:W2:Y:S01]  /*0080*/  LDCU.64 UR6, c[0x0][0x3a0] ;  /* 0x00007400ff0677ac */ /* 0x000ea20008000a00 */
[----:B------:R-:W3:Y:S01]  /*0090*/  LDCU.64 UR14, c[0x0][0x358] ;  /* 0x00006b00ff0e77ac */ /* 0x000ee20008000a00 */
[----:B0-----:R-:W-:-:S03]  /*00a0*/  UISETP.GE.AND UP0, UPT, UR4, 0x1, UPT ;  /* 0x000000010400788c */ /* 0x001fc6000bf06270 */
[----:B------:R-:W-:-:S06]  /*00b0*/  UMOV UR4, URZ ;  /* 0x000000ff00047c82 */ /* 0x000fcc0008000000 */
[----:B--23--:R-:W-:Y:S05]  /*00c0*/  BRA.U !UP0, `(.L_x_0) ;  /* 0x00000001083c7547 */ /* 0x00cfea000b800000 */
[----:B------:R-:W0:Y:S01]  /*00d0*/  LDCU UR9, c[0x0][0x3b4] ;  /* 0x00007680ff0977ac */ /* 0x000e220008000800 */
[----:B------:R-:W2:Y:S01]  /*00e0*/  LDCU.64 UR16, c[0x0][0x3a0] ;  /* 0x00007400ff1077ac */ /* 0x000ea20008000a00 */
[----:B------:R-:W-:-:S05]  /*00f0*/  UMOV UR4, URZ ;  /* 0x000000ff00047c82 */ /* 0x000fca0008000000 */
.L_x_1:
[----:B0-----:R-:W-:-:S04]  /*0100*/  UIADD3 UR8, UPT, UPT, UR4, 0x1, UR9 ;  /* 0x0000000104087890 */ /* 0x001fc8000fffe009 */
[----:B------:R-:W-:-:S04]  /*0110*/  USHF.R.U32.HI UR8, URZ, 0x1, UR8 ;  /* 0x00000001ff087899 */ /* 0x000fc80008011608 */
[----:B--2---:R-:W-:-:S06]  /*0120*/  UIMAD.WIDE.U32 UR10, UR8, 0x4, UR16 ;  /* 0x00000004080a78a5 */ /* 0x004fcc000f8e0010 */
[----:B------:R-:W-:Y:S02]  /*0130*/  MOV R2, UR10 ;  /* 0x0000000a00027c02 */ /* 0x000fe40008000f00 */
[----:B------:R-:W-:-:S05]  /*0140*/  MOV R3, UR11 ;  /* 0x0000000b00037c02 */ /* 0x000fca0008000f00 */
[----:B------:R-:W2:Y:S02]  /*0150*/  LDG.E.CONSTANT R2, desc[UR14][R2.64] ;  /* 0x0000000e02027981 */ /* 0x000ea4000c1e9900 */
[----:B--2---:R-:W-:-:S13]  /*0160*/  R2UR UR10, R2 ;  /* 0x00000000020a72ca */ /* 0x004fda00000e0000 */
[----:B------:R-:W-:-:S04]  /*0170*/  UISETP.GT.AND UP0, UPT, UR10, UR5, UPT ;  /* 0x000000050a00728c */ /* 0x000fc8000bf04270 */
[----:B------:R-:W-:-:S07]  /*0180*/  USEL UR4, UR4, UR8, UP0 ;  /* 0x0000000804047287 */ /* 0x000fce0008000000 */
[----:B------:R-:W-:-:S04]  /*0190*/  @UP0 UIADD3 UR9, UPT, UPT, UR8, -0x1, URZ ;  /* 0xffffffff08090890 */ /* 0x000fc8000fffe0ff */
[----:B------:R-:W-:-:S09]  /*01a0*/  UISETP.GE.AND UP0, UPT, UR4, UR9, UPT ;  /* 0x000000090400728c */ /* 0x000fd2000bf06270 */
[----:B------:R-:W-:Y:S05]  /*01b0*/  BRA.U !UP0, `(.L_x_1) ;  /* 0xfffffffd08d07547 */ /* 0x000fea000b83ffff */
.L_x_0:
[----:B------:R-:W-:-:S06]  /*01c0*/  UIMAD.WIDE.U32 UR6, UR4, 0x4, UR6 ;  /* 0x00000004040678a5 */ /* 0x000fcc000f8e0006 */
[----:B------:R-:W-:Y:S02]  /*01d0*/  MOV R2, UR6 ;  /* 0x0000000600027c02 */ /* 0x000fe40008000f00 */
[----:B------:R-:W-:-:S05]  /*01e0*/  MOV R3, UR7 ;  /* 0x0000000700037c02 */ /* 0x000fca0008000f00 */
[----:B------:R-:W2:Y:S04]  /*01f0*/  LDG.E.CONSTANT R5, desc[UR14][R2.64+0x4] ;  /* 0x0000040e02057981 */ /* 0x000ea8000c1e9900 */
[----:B------:R-:W3:Y:S01]  /*0200*/  LDG.E.CONSTANT R4, desc[UR14][R2.64] ;  /* 0x0000000e02047981 */ /* 0x000ee2000c1e9900 */
[----:B--2---:R-:W-:-:S13]  /*0210*/  R2UR UR12, R5 ;  /* 0x00000000050c72ca */ /* 0x004fda00000e0000 */
[----:B---3--:R-:W-:-:S13]  /*0220*/  ISETP.GE.AND P0, PT, R4, UR12, PT ;  /* 0x0000000c04007c0c */ /* 0x008fda000bf06270 */
[----:B------:R-:W-:Y:S05]  /*0230*/  @P0 EXIT ;  /* 0x000000000000094d */ /* 0x000fea0003800000 */
[----:B------:R-:W0:Y:S01]  /*0240*/  LDCU UR6, c[0x0][0x3ac] ;  /* 0x00007580ff0677ac */ /* 0x000e220008000800 */
[----:B------:R-:W2:Y:S01]  /*0250*/  S2R R2, SR_TID.X ;  /* 0x0000000000027919 */ /* 0x000ea20000002100 */
[----:B------:R-:W-:Y:S01]  /*0260*/  HFMA2 R8, -RZ, RZ, 0, 0 ;  /* 0x00000000ff087431 */ /* 0x000fe200000001ff */
[----:B------:R-:W-:Y:S01]  /*0270*/  CS2R R18, SRZ ;  /* 0x0000000000127805 */ /* 0x000fe2000001ff00 */
[----:B------:R-:W3:Y:S01]  /*0280*/  LDCU UR11, c[0x0][0x3b0] ;  /* 0x00007600ff0b77ac */ /* 0x000ee20008000800 */
[----:B------:R-:W-:Y:S01]  /*0290*/  HFMA2 R12, -RZ, RZ, 0, 0 ;  /* 0x00000000ff0c7431 */ /* 0x000fe200000001ff */
[----:B------:R-:W-:Y:S02]  /*02a0*/  CS2R R10, SRZ ;  /* 0x00000000000a7805 */ /* 0x000fe4000001ff00 */
[----:B------:R-:W-:Y:S02]  /*02b0*/  CS2R R6, SRZ ;  /* 0x0000000000067805 */ /* 0x000fe4000001ff00 */
[----:B------:R-:W-:-:S02]  /*02c0*/  CS2R R4, SRZ ;  /* 0x0000000000047805 */ /* 0x000fc4000001ff00 */
[----:B------:R-:W-:Y:S02]  /*02d0*/  MOV R3, RZ ;  /* 0x000000ff00037202 */ /* 0x000fe40000000f00 */
[----:B------:R-:W-:Y:S02]  /*02e0*/  CS2R R28, SRZ ;  /* 0x00000000001c7805 */ /* 0x000fe4000001ff00 */
[----:B------:R-:W-:Y:S02]  /*02f0*/  CS2R R26, SRZ ;  /* 0x00000000001a7805 */ /* 0x000fe4000001ff00 */
[----:B------:R-:W-:Y:S02]  /*0300*/  MOV R21, RZ ;  /* 0x000000ff00157202 */ /* 0x000fe40000000f00 */
[----:B0-----:R-:W-:-:S04]  /*0310*/  MOV R30, UR6 ;  /* 0x00000006001e7c02 */ /* 0x001fc80008000f00 */
[----:B------:R-:W-:Y:S01]  /*0320*/  R2UR UR13, R30 ;  /* 0x000000001e0d72ca */ /* 0x000fe200000e0000 */
[----:B---3--:R-:W-:Y:S02]  /*0330*/  UIADD3 UR6, UPT, UPT, UR11, 0x7f, URZ ;  /* 0x0000007f0b067890 */ /* 0x008fe4000fffe0ff */
[----:B------:R-:W-:Y:S02]  /*0340*/  UISETP.GE.AND UP0, UPT, UR11, 0x1, UPT ;  /* 0x000000010b00788c */ /* 0x000fe4000bf06270 */
[----:B------:R-:W-:-:S04]  /*0350*/  USHF.R.S32.HI UR7, URZ, 0x1f, UR6 ;  /* 0x0000001fff077899 */ /* 0x000fc80008011406 */
[----:B------:R-:W-:Y:S01]  /*0360*/  ULEA.HI UR10, UR7, UR6, URZ, 0x7 ;  /* 0x00000006070a7291 */ /* 0x000fe2000f8f38ff */
[----:B--2---:R-:W-:-:S03]  /*0370*/  SHF.L.U32 R13, R2, 0x2, RZ ;  /* 0x00000002020d7819 */ /* 0x004fc600000006ff */
[----:B------:R-:W-:Y:S02]  /*0380*/  UIADD3 UR8, UPT, UPT, UR13, 0x7f, URZ ;  /* 0x0000007f0d087890 */ /* 0x000fe4000fffe0ff */
[----:B------:R-:W-:Y:S01]  /*0390*/  USHF.R.S32.HI UR10, URZ, 0x7, UR10 ;  /* 0x00000007ff0a7899 */ /* 0x000fe2000801140a */
[----:B------:R-:W-:Y:S01]  /*03a0*/  LOP3.LUT R13, R13, 0x3c, RZ, 0xc0, !PT ;  /* 0x0000003c0d0d7812 */ /* 0x000fe200078ec0ff */
[----:B------:R-:W-:Y:S02]  /*03b0*/  USHF.R.S32.HI UR9, URZ, 0x1f, UR8 ;  /* 0x0000001fff097899 */ /* 0x000fe40008011408 */
[----:B------:R-:W-:Y:S02]  /*03c0*/  UIMAD.WIDE UR6, UR11, UR13, URZ ;  /* 0x0000000d0b0672a5 */ /* 0x000fe4000f8e02ff */
[----:B------:R-:W-:Y:S02]  /*03d0*/  ULEA.HI UR9, UR9, UR8, URZ, 0x7 ;  /* 0x0000000809097291 */ /* 0x000fe4000f8f38ff */
[----:B------:R-:W-:-:S02]  /*03e0*/  UIMAD.WIDE.U32 UR16, UR6, UR4, URZ ;  /* 0x00000004061072a5 */ /* 0x000fc4000f8e00ff */
[----:B------:R-:W-:Y:S02]  /*03f0*/  USHF.R.S32.HI UR9, URZ, 0x7, UR9 ;  /* 0x00000007ff097899 */ /* 0x000fe40008011409 */
[----:B------:R-:W-:Y:S02]  /*0400*/  UIMAD UR6, UR7, UR4, URZ ;  /* 0x00000004070672a4 */ /* 0x000fe4000f8e02ff */
[----:B------:R-:W-:-:S04]  /*0410*/  UIMAD.WIDE UR8, UR10, UR9, URZ ;  /* 0x000000090a0872a5 */ /* 0x000fc8000f8e02ff */
[----:B------:R-:W-:Y:S02]  /*0420*/  UIMAD.WIDE.U32 UR18, UR8, UR4, URZ ;  /* 0x00000004081272a5 */ /* 0x000fe4000f8e00ff */
[----:B------:R-:W-:Y:S01]  /*0430*/  UIMAD UR4, UR9, UR4, URZ ;  /* 0x00000004090472a4 */ /* 0x000fe2000f8e02ff */
[----:B------:R-:W-:Y:S11]  /*0440*/  BRA.U !UP0, `(.L_x_2) ;  /* 0x0000005508a87547 */ /* 0x000ff6000b800000 */
[----:B------:R-:W0:Y:S01]  /*0450*/  S2R R19, SR_CgaCtaId ;  /* 0x0000000000137919 */ /* 0x000e220000008800 */
[----:B------:R-:W-:Y:S01]  /*0460*/  MOV R14, 0x400 ;  /* 0x00000400000e7802 */ /* 0x000fe20000000f00 */
[----:B------:R-:W-:Y:S01]  /*0470*/  UIADD3 UR7, UPT, UPT, UR19, UR4, URZ ;  /* 0x0000000413077290 */ /* 0x000fe2000fffe0ff */
[----:B------:R-:W-:Y:S01]  /*0480*/  IADD3 R9, PT, PT, R2, 0x100, RZ ;  /* 0x0000010002097810 */ /* 0x000fe20007ffe0ff */
[----:B------:R-:W-:Y:S01]  /*0490*/  UIADD3 UR6, UPT, UPT, UR17, UR6, URZ ;  /* 0x0000000611067290 */ /* 0x000fe2000fffe0ff */
[----:B------:R-:W-:Y:S01]  /*04a0*/  IADD3 R16, PT, PT, R14, 0x1200, RZ ;  /* 0x000012000e107810 */ /* 0x000fe20007ffe0ff */
[----:B------:R-:W-:Y:S01]  /*04b0*/  UMOV UR4, URZ ;  /* 0x000000ff00047c82 */ /* 0x000fe20008000000 */
[----:B------:R-:W-:Y:S02]  /*04c0*/  IADD3 R15, PT, PT, R2, 0x200, RZ ;  /* 0x00000200020f7810 */ /* 0x000fe40007ffe0ff */
[----:B------:R-:W-:Y:S02]  /*04d0*/  SHF.R.U32.HI R9, RZ, 0x5, R9 ;  /* 0x00000005ff097819 */ /* 0x000fe40000011609 */
[----:B------:R-:W-:-:S02]  /*04e0*/  SHF.R.U32.HI R17, RZ, 0x5, R15 ;  /* 0x00000005ff117819 */ /* 0x000fc4000001160f */
[C---:B0-----:R-:W-:Y:S02]  /*04f0*/  LEA R14, R19.reuse, R14, 0x18 ;  /* 0x0000000e130e7211 */ /* 0x041fe400078ec0ff */
[----:B------:R-:W-:Y:S02]  /*0500*/  LEA R19, R19, R16, 0x18 ;  /* 0x0000001013137211 */ /* 0x000fe400078ec0ff */
[C---:B------:R-:W-:Y:S01]  /*0510*/  SHF.L.U32 R16, R2.reuse, 0x1, RZ ;  /* 0x0000000102107819 */ /* 0x040fe200000006ff */
[--C-:B------:R-:W-:Y:S01]  /*0520*/  IMAD R15, R9, 0x48, R14.reuse ;  /* 0x00000048090f7824 */ /* 0x100fe200078e020e */
[----:B------:R-:W-:Y:S01]  /*0530*/  LOP3.LUT R9, R2, 0x3f, RZ, 0xc0, !PT ;  /* 0x0000003f02097812 */ /* 0x000fe200078ec0ff */
[----:B------:R-:W-:Y:S01]  /*0540*/  IMAD R17, R17, 0x48, R14 ;  /* 0x0000004811117824 */ /* 0x000fe200078e020e */
[----:B------:R-:W-:Y:S02]  /*0550*/  SHF.R.U32.HI R14, RZ, 0x8, R2 ;  /* 0x00000008ff0e7819 */ /* 0x000fe40000011602 */
[----:B-1----:R-:W-:-:S02]  /*0560*/  LEA R9, R0, R9, 0x6 ;  /* 0x0000000900097211 */ /* 0x002fc400078e30ff */
[C---:B------:R-:W-:Y:S02]  /*0570*/  LOP3.LUT R20, R16.reuse, 0x3e, RZ, 0xc0, !PT ;  /* 0x0000003e10147812 */ /* 0x040fe400078ec0ff */
[----:B------:R-:W-:Y:S02]  /*0580*/  LOP3.LUT R16, R16, 0x7e, RZ, 0xc0, !PT ;  /* 0x0000007e10107812 */ /* 0x000fe400078ec0ff */
[----:B------:R-:W-:Y:S02]  /*0590*/  SHF.R.U32.HI R9, RZ, 0x7, R9 ;  /* 0x00000007ff097819 */ /* 0x000fe40000011609 */
[----:B------:R-:W-:Y:S02]  /*05a0*/  IADD3 R22, PT, PT, -R14, RZ, RZ ;  /* 0x000000ff0e167210 */ /* 0x000fe40007ffe1ff */
[----:B------:R-:W-:Y:S01]  /*05b0*/  IADD3 R14, PT, PT, R15, R20, RZ ;  /* 0x000000140f0e7210 */ /* 0x000fe20007ffe0ff */
[----:B------:R-:W-:Y:S01]  /*05c0*/  IMAD R9, R9, UR10, RZ ;  /* 0x0000000a09097c24 */ /* 0x000fe2000f8e02ff */
[----:B------:R-:W-:-:S02]  /*05d0*/  IADD3 R15, PT, PT, R20, R17, RZ ;  /* 0x00000011140f7210 */ /* 0x000fc40007ffe0ff */
[----:B------:R-:W-:Y:S02]  /*05e0*/  IADD3 R16, PT, PT, R19, R16, RZ ;  /* 0x0000001013107210 */ /* 0x000fe40007ffe0ff */
[----:B------:R-:W-:Y:S02]  /*05f0*/  MOV R19, RZ ;  /* 0x000000ff00137202 */ /* 0x000fe40000000f00 */
[----:B------:R-:W-:-:S07]  /*0600*/  LOP3.LUT R17, R22, 0x3, RZ, 0xc0, !PT ;  /* 0x0000000316117812 */ /* 0x000fce00078ec0ff */
.L_x_17:
[----:B------:R-:W-:Y:S01]  /*0610*/  ISETP.NE.AND P1, PT, R17, RZ, PT ;  /* 0x000000ff1100720c */ /* 0x000fe20003f25270 */
[----:B------:R-:W-:Y:S01]  /*0620*/  BSSY.RECONVERGENT B0, `(.L_x_3) ;  /* 0x0000033000007945 */ /* 0x000fe20003800200 */
[----:B------:R-:W-:-:S11]  /*0630*/  MOV R24, R2 ;  /* 0x0000000200187202 */ /* 0x000fd60000000f00 */
[----:B------:R-:W-:Y:S05]  /*0640*/  @!P1 BRA `(.L_x_4) ;  /* 0x0000000000c09947 */ /* 0x000fea0003800000 */
[----:B------:R-:W0:Y:S01]  /*0650*/  LDC R25, c[0x0][0x3b0] ;  /* 0x0000ec00ff197b82 */ /* 0x000e220000000800 */
[C---:B------:R-:W-:Y:S02]  /*0660*/  LOP3.LUT R35, R2.reuse, 0x1f, RZ, 0xc0, !PT ;  /* 0x0000001f02237812 */ /* 0x040fe400078ec0ff */
[----:B------:R-:W-:Y:S02]  /*0670*/  LEA.HI R33, R2, UR5, RZ, 0x1b ;  /* 0x0000000502217c11 */ /* 0x000fe4000f8fd8ff */
[----:B------:R-:W-:-:S03]  /*0680*/  IADD3 R20, PT, PT, R35, UR4, RZ ;  /* 0x0000000423147c10 */ /* 0x000fc6000fffe0ff */
[----:B------:R-:W1:Y:S01]  /*0690*/  LDC R30, c[0x0][0x3a8] ;  /* 0x0000ea00ff1e7b82 */ /* 0x000e620000000800 */
[----:B0-----:R-:W-:-:S04]  /*06a0*/  ISETP.GE.AND P0, PT, R20, R25, PT ;  /* 0x000000191400720c */ /* 0x001fc80003f06270 */
[----:B-1----:R-:W-:-:S13]  /*06b0*/  ISETP.LT.U32.AND P2, PT, R33, R30, !P0 ;  /* 0x0000001e2100720c */ /* 0x002fda0004741070 */
[----:B------:R-:W0:Y:S01]  /*06c0*/  @P2 LDC.64 R22, c[0x0][0x380] ;  /* 0x0000e000ff162b82 */ /* 0x000e220000000a00 */
[----:B------:R-:W-:Y:S01]  /*06d0*/  @P2 IMAD R33, R33, R25, R20 ;  /* 0x0000001921212224 */ /* 0x000fe200078e0214 */
[----:B------:R-:W-:-:S03]  /*06e0*/  @!P2 PRMT R31, RZ, 0x7610, R31 ;  /* 0x00007610ff1fa816 */ /* 0x000fc6000000001f */
[----:B0-----:R-:W-:-:S05]  /*06f0*/  @P2 IMAD.WIDE.U32 R22, R33, 0x2, R22 ;  /* 0x0000000221162825 */ /* 0x001fca00078e0016 */
[----:B------:R-:W2:Y:S01]  /*0700*/  @P2 LDG.E.U16.CONSTANT R31, desc[UR14][R22.64] ;  /* 0x0000000e161f2981 */ /* 0x000ea2000c1e9500 */
[----:B------:R-:W-:Y:S02]  /*0710*/  MOV R32, 0x400 ;  /* 0x0000040000207802 */ /* 0x000fe40000000f00 */
[----:B------:R-:W-:Y:S01]  /*0720*/  SHF.R.U32.HI R24, RZ, 0x5, R2 ;  /* 0x00000005ff187819 */ /* 0x000fe20000011602 */
[----:B------:R-:W0:Y:S01]  /*0730*/  S2R R33, SR_CgaCtaId ;  /* 0x0000000000217919 */ /* 0x000e220000008800 */
[----:B------:R-:W-:Y:S02]  /*0740*/  ISETP.NE.AND P2, PT, R17, 0x1, PT ;  /* 0x000000011100780c */ /* 0x000fe40003f45270 */
[----:B0-----:R-:W-:-:S05]  /*0750*/  LEA R33, R33, R32, 0x18 ;  /* 0x0000002021217211 */ /* 0x001fca00078ec0ff */
[----:B------:R-:W-:-:S05]  /*0760*/  IMAD R24, R24, 0x48, R33 ;  /* 0x0000004818187824 */ /* 0x000fca00078e0221 */
[----:B------:R-:W-:Y:S02]  /*0770*/  LEA R32, R35, R24, 0x1 ;  /* 0x0000001823207211 */ /* 0x000fe400078e08ff */
[----:B------:R-:W-:-:S03]  /*0780*/  IADD3 R24, PT, PT, R2, 0x100, RZ ;  /* 0x0000010002187810 */ /* 0x000fc60007ffe0ff */
[----:B--2---:R0:W-:Y:S01]  /*0790*/  STS.U16 [R32], R31 ;  /* 0x0000001f20007388 */ /* 0x0041e20000000400 */
[----:B------:R-:W-:Y:S05]  /*07a0*/  @!P2 BRA `(.L_x_4) ;  /* 0x000000000068a947 */ /* 0x000fea0003800000 */
[----:B------:R-:W-:Y:S01]  /*07b0*/  SHF.R.U32.HI R24, RZ, 0x5, R24 ;  /* 0x00000005ff187819 */ /* 0x000fe20000011618 */
[----:B------:R-:W-:Y:S03]  /*07c0*/  BSSY.RECONVERGENT B1, `(.L_x_5) ;  /* 0x0000009000017945 */ /* 0x000fe60003800200 */
[----:B0-----:R-:W-:-:S04]  /*07d0*/  IADD3 R31, PT, PT, R24, UR5, RZ ;  /* 0x00000005181f7c10 */ /* 0x001fc8000fffe0ff */
[----:B------:R-:W-:-:S13]  /*07e0*/  ISETP.LT.U32.AND P2, PT, R31, R30, !P0 ;  /* 0x0000001e1f00720c */ /* 0x000fda0004741070 */
[----:B------:R-:W-:Y:S01]  /*07f0*/  @!P2 PRMT R23, RZ, 0x7610, R23 ;  /* 0x00007610ff17a816 */ /* 0x000fe20000000017 */
[----:B------:R-:W-:Y:S06]  /*0800*/  @!P2 BRA `(.L_x_6) ;  /* 0x000000000010a947 */ /* 0x000fec0003800000 */
[----:B------:R-:W0:Y:S01]  /*0810*/  LDC.64 R22, c[0x0][0x380] ;  /* 0x0000e000ff167b82 */ /* 0x000e220000000a00 */
[----:B------:R-:W-:-:S04]  /*0820*/  IMAD R31, R31, R25, R20 ;  /* 0x000000191f1f7224 */ /* 0x000fc800078e0214 */
[----:B0-----:R-:W-:-:S06]  /*0830*/  IMAD.WIDE.U32 R22, R31, 0x2, R22 ;  /* 0x000000021f167825 */ /* 0x001fcc00078e0016 */
[----:B------:R0:W5:Y:S02]  /*0840*/  LDG.E.U16.CONSTANT R23, desc[UR14][R22.64] ;  /* 0x0000000e16177981 */ /* 0x000164000c1e9500 */
.L_x_6:
[----:B------:R-:W-:Y:S05]  /*0850*/  BSYNC.RECONVERGENT B1 ;  /* 0x0000000000017941 */ /* 0x000fea0003800200 */
.L_x_5:
[----:B-----5:R1:W-:Y:S01]  /*0860*/  STS.U16 [R14], R23 ;  /* 0x000000170e007388 */ /* 0x0203e20000000400 */
[----:B------:R-:W-:Y:S02]  /*0870*/  ISETP.NE.AND P2, PT, R17, 0x2, PT ;  /* 0x000000021100780c */ /* 0x000fe40003f45270 */
[----:B------:R-:W-:-:S11]  /*0880*/  IADD3 R24, PT, PT, R2, 0x200, RZ ;  /* 0x0000020002187810 */ /* 0x000fd60007ffe0ff */
[----:B-1----:R-:W-:Y:S05]  /*0890*/  @!P2 BRA `(.L_x_4) ;  /* 0x00000000002ca947 */ /* 0x002fea0003800000 */
[----:B------:R-:W-:-:S04]  /*08a0*/  SHF.R.U32.HI R24, RZ, 0x5, R24 ;  /* 0x00000005ff187819 */ /* 0x000fc80000011618 */
[----:B------:R-:W-:Y:S02]  /*08b0*/  IADD3 R31, PT, PT, R24, UR5, RZ ;  /* 0x00000005181f7c10 */ /* 0x000fe4000fffe0ff */
[----:B------:R-:W-:Y:S02]  /*08c0*/  IADD3 R24, PT, PT, R2, 0x300, RZ ;  /* 0x0000030002187810 */ /* 0x000fe40007ffe0ff */
[----:B------:R-:W-:-:S13]  /*08d0*/  ISETP.LT.U32.AND P0, PT, R31, R30, !P0 ;  /* 0x0000001e1f00720c */ /* 0x000fda0004701070 */
[----:B------:R1:W-:Y:S01]  /*08e0*/  @!P0 STS.U16 [R15], RZ ;  /* 0x000000ff0f008388 */ /* 0x0003e20000000400 */
[----:B------:R-:W-:Y:S05]  /*08f0*/  @!P0 BRA `(.L_x_4) ;  /* 0x0000000000148947 */ /* 0x000fea0003800000 */
[----:B0-----:R-:W0:Y:S01]  /*0900*/  LDC.64 R22, c[0x0][0x380] ;  /* 0x0000e000ff167b82 */ /* 0x001e220000000a00 */
[----:B------:R-:W-:-:S04]  /*0910*/  IMAD R25, R31, R25, R20 ;  /* 0x000000191f197224 */ /* 0x000fc800078e0214 */
[----:B0-----:R-:W-:-:S06]  /*0920*/  IMAD.WIDE.U32 R22, R25, 0x2, R22 ;  /* 0x0000000219167825 */ /* 0x001fcc00078e0016 */
[----:B------:R-:W2:Y:S04]  /*0930*/  LDG.E.U16.CONSTANT R22, desc[UR14][R22.64] ;  /* 0x0000000e16167981 */ /* 0x000ea8000c1e9500 */
[----:B--2---:R2:W-:Y:S02]  /*0940*/  STS.U16 [R15], R22 ;  /* 0x000000160f007388 */ /* 0x0045e40000000400 */
.L_x_4:
[----:B------:R-:W-:Y:S05]  /*0950*/  BSYNC.RECONVERGENT B0 ;  /* 0x0000000000007941 */ /* 0x000fea0003800200 */
.L_x_3:
[----:B------:R-:W3:Y:S01]  /*0960*/  S2UR UR9, SR_CgaCtaId ;  /* 0x00000000000979c3 */ /* 0x000ee20000008800 */
[----:B------:R-:W4:Y:S01]  /*0970*/  LDCU UR10, c[0x0][0x3b0] ;  /* 0x00007600ff0a77ac */ /* 0x000f220008000800 */
[C---:B------:R-:W-:Y:S01]  /*0980*/  IADD3 R20, PT, PT, R24.reuse, 0x300, RZ ;  /* 0x0000030018147810 */ /* 0x040fe20007ffe0ff */
[----:B------:R-:W-:Y:S01]  /*0990*/  BSSY.RECONVERGENT B0, `(.L_x_7) ;  /* 0x0000044000007945 */ /* 0x000fe20003800200 */
[C---:B0-2---:R-:W-:Y:S01]  /*09a0*/  IADD3 R22, PT, PT, R24.reuse, 0x200, RZ ;  /* 0x0000020018167810 */ /* 0x045fe20007ffe0ff */
[----:B------:R-:W-:Y:S01]  /*09b0*/  UMOV UR8, 0x400 ;  /* 0x0000040000087882 */ /* 0x000fe20000000000 */
[----:B------:R-:W-:Y:S01]  /*09c0*/  IADD3 R23, PT, PT, R24, 0x100, RZ ;  /* 0x0000010018177810 */ /* 0x000fe20007ffe0ff */
[----:B------:R-:W0:Y:S01]  /*09d0*/  LDCU UR11, c[0x0][0x3a8] ;  /* 0x00007500ff0b77ac */ /* 0x000e220008000800 */
[----:B------:R-:W-:Y:S02]  /*09e0*/  LOP3.LUT R38, R2, 0x1f, RZ, 0xc0, !PT ;  /* 0x0000001f02267812 */ /* 0x000fe400078ec0ff */
[----:B------:R-:W-:-:S02]  /*09f0*/  SHF.R.U32.HI R31, RZ, 0x5, R24 ;  /* 0x00000005ff1f7819 */ /* 0x000fc40000011618 */
[----:B------:R-:W-:Y:S02]  /*0a00*/  SHF.R.U32.HI R33, RZ, 0x5, R20 ;  /* 0x00000005ff217819 */ /* 0x000fe40000011614 */
[----:B------:R-:W-:Y:S02]  /*0a10*/  SHF.R.U32.HI R35, RZ, 0x5, R22 ;  /* 0x00000005ff237819 */ /* 0x000fe40000011616 */
[----:B------:R-:W-:Y:S02]  /*0a20*/  SHF.R.U32.HI R23, RZ, 0x5, R23 ;  /* 0x00000005ff177819 */ /* 0x000fe40000011617 */
[----:B------:R-:W-:Y:S02]  /*0a30*/  IADD3 R25, PT, PT, R38, UR4, RZ ;  /* 0x0000000426197c10 */ /* 0x000fe4000fffe0ff */
[----:B------:R-:W-:Y:S02]  /*0a40*/  IADD3 R40, PT, PT, R31, UR5, RZ ;  /* 0x000000051f287c10 */ /* 0x000fe4000fffe0ff */
[----:B------:R-:W-:Y:S01]  /*0a50*/  IADD3 R20, PT, PT, R33, UR5, RZ ;  /* 0x0000000521147c10 */ /* 0x000fe2000fffe0ff */
[----:B---3--:R-:W-:Y:S01]  /*0a60*/  ULEA UR8, UR9, UR8, 0x18 ;  /* 0x0000000809087291 */ /* 0x008fe2000f8ec0ff */
[----:B------:R-:W-:-:S02]  /*0a70*/  IADD3 R30, PT, PT, R35, UR5, RZ ;  /* 0x00000005231e7c10 */ /* 0x000fc4000fffe0ff */
[----:B------:R-:W-:Y:S01]  /*0a80*/  IADD3 R32, PT, PT, R23, UR5, RZ ;  /* 0x0000000517207c10 */ /* 0x000fe2000fffe0ff */
[--C-:B----4-:R-:W-:Y:S01]  /*0a90*/  IMAD R39, R20, UR10, R25.reuse ;  /* 0x0000000a14277c24 */ /* 0x110fe2000f8e0219 */
[----:B------:R-:W-:Y:S01]  /*0aa0*/  ISETP.GE.AND P2, PT, R25, UR10, PT ;  /* 0x0000000a19007c0c */ /* 0x000fe2000bf46270 */
[--C-:B------:R-:W-:Y:S01]  /*0ab0*/  IMAD R41, R30, UR10, R25.reuse ;  /* 0x0000000a1e297c24 */ /* 0x100fe2000f8e0219 */
[----:B------:R-:W-:Y:S01]  /*0ac0*/  LEA R38, R38, UR8, 0x1 ;  /* 0x0000000826267c11 */ /* 0x000fe2000f8e08ff */
[----:B------:R-:W-:-:S04]  /*0ad0*/  IMAD R37, R32, UR10, R25 ;  /* 0x0000000a20257c24 */ /* 0x000fc8000f8e0219 */
[--C-:B------:R-:W-:Y:S02]  /*0ae0*/  IMAD R33, R33, 0x48, R38.reuse ;  /* 0x0000004821217824 */ /* 0x100fe400078e0226 */
[--C-:B------:R-:W-:Y:S02]  /*0af0*/  IMAD R35, R35, 0x48, R38.reuse ;  /* 0x0000004823237824 */ /* 0x100fe400078e0226 */
[--C-:B------:R-:W-:Y:S02]  /*0b00*/  IMAD R36, R23, 0x48, R38.reuse ;  /* 0x0000004817247824 */ /* 0x100fe400078e0226 */
[----:B------:R-:W-:Y:S02]  /*0b10*/  IMAD R38, R31, 0x48, R38 ;  /* 0x000000481f267824 */ /* 0x000fe400078e0226 */
[----:B0-----:R-:W-:-:S07]  /*0b20*/  IMAD R31, R40, UR10, R25 ;  /* 0x0000000a281f7c24 */ /* 0x001fce000f8e0219 */
.L_x_8:
[----:B------:R-:W-:Y:S01]  /*0b30*/  ISETP.GE.OR P3, PT, R40, UR11, P2 ;  /* 0x0000000b28007c0c */ /* 0x000fe20009766670 */
[----:B------:R-:W0:-:S12]  /*0b40*/  LDC R34, c[0x0][0x3b0] ;  /* 0x0000ec00ff227b82 */ /* 0x000e180000000800 */
[----:B------:R-:W2:Y:S01]  /*0b50*/  @!P3 LDC.64 R22, c[0x0][0x380] ;  /* 0x0000e000ff16bb82 */ /* 0x000ea20000000a00 */
[----:B0-----:R-:W-:-:S04]  /*0b60*/  ISETP.GE.AND P0, PT, R25, R34, PT ;  /* 0x000000221900720c */ /* 0x001fc80003f06270 */
[----:B------:R-:W-:Y:S01]  /*0b70*/  ISETP.LT.AND P4, PT, R32, UR11, !P0 ;  /* 0x0000000b20007c0c */ /* 0x000fe2000c781270 */
[----:B--2---:R-:W-:-:S12]  /*0b80*/  @!P3 IMAD.WIDE.U32 R42, R31, 0x2, R22 ;  /* 0x000000021f2ab825 */ /* 0x004fd800078e0016 */
[----:B------:R-:W0:Y:S01]  /*0b90*/  @P4 LDC.64 R22, c[0x0][0x380] ;  /* 0x0000e000ff164b82 */ /* 0x000e220000000a00 */
[----:B------:R-:W2:Y:S01]  /*0ba0*/  @!P3 LDG.E.U16.CONSTANT R43, desc[UR14][R42.64] ;  /* 0x0000000e2a2bb981 */ /* 0x000ea2000c1e9500 */
[----:B------:R-:W-:Y:S02]  /*0bb0*/  ISETP.LT.AND P5, PT, R30, UR11, !P0 ;  /* 0x0000000b1e007c0c */ /* 0x000fe4000c7a1270 */
[----:B------:R-:W-:Y:S01]  /*0bc0*/  ISETP.LT.AND P0, PT, R20, UR11, !P0 ;  /* 0x0000000b14007c0c */ /* 0x000fe2000c701270 */
[----:B0-----:R-:W-:-:S10]  /*0bd0*/  @P4 IMAD.WIDE.U32 R44, R37, 0x2, R22 ;  /* 0x00000002252c4825 */ /* 0x001fd400078e0016 */
[----:B------:R-:W0:Y:S01]  /*0be0*/  @P5 LDC.64 R22, c[0x0][0x380] ;  /* 0x0000e000ff165b82 */ /* 0x000e220000000a00 */
[----:B------:R-:W3:Y:S04]  /*0bf0*/  @P4 LDG.E.U16.CONSTANT R45, desc[UR14][R44.64] ;  /* 0x0000000e2c2d4981 */ /* 0x000ee8000c1e9500 */
[----:B--2---:R0:W-:Y:S02]  /*0c00*/  @!P3 STS.U16 [R38], R43 ;  /* 0x0000002b2600b388 */ /* 0x0041e40000000400 */
[----:B0-----:R-:W-:Y:S02]  /*0c10*/  @P5 IMAD.WIDE.U32 R42, R41, 0x2, R22 ;  /* 0x00000002292a5825 */ /* 0x001fe400078e0016 */
[----:B------:R-:W0:Y:S04]  /*0c20*/  @P0 LDC.64 R22, c[0x0][0x380] ;  /* 0x0000e000ff160b82 */ /* 0x000e280000000a00 */
[----:B------:R2:W4:Y:S04]  /*0c30*/  @P5 LDG.E.U16.CONSTANT R42, desc[UR14][R42.64] ;  /* 0x0000000e2a2a5981 */ /* 0x000528000c1e9500 */
[----:B------:R5:W-:Y:S04]  /*0c40*/  @P3 STS.U16 [R38], RZ ;  /* 0x000000ff26003388 */ /* 0x000be80000000400 */
[----:B------:R-:W-:Y:S04]  /*0c50*/  @!P4 STS.U16 [R36], RZ ;  /* 0x000000ff2400c388 */ /* 0x000fe80000000400 */
[----:B---3--:R3:W-:Y:S01]  /*0c60*/  @P4 STS.U16 [R36], R45 ;  /* 0x0000002d24004388 */ /* 0x0087e20000000400 */
[----:B0-----:R-:W-:-:S06]  /*0c70*/  @P0 IMAD.WIDE.U32 R22, R39, 0x2, R22 ;  /* 0x0000000227160825 */ /* 0x001fcc00078e0016 */
[----:B------:R-:W4:Y:S01]  /*0c80*/  @P0 LDG.E.U16.CONSTANT R22, desc[UR14][R22.64] ;  /* 0x0000000e16160981 */ /* 0x000f22000c1e9500 */
[----:B--2---:R-:W-:Y:S02]  /*0c90*/  IADD3 R43, PT, PT, R24, 0x400, RZ ;  /* 0x00000400182b7810 */ /* 0x004fe40007ffe0ff */
[----:B------:R-:W-:Y:S01]  /*0ca0*/  IADD3 R40, PT, PT, R40, 0x20, RZ ;  /* 0x0000002028287810 */ /* 0x000fe20007ffe0ff */
[----:B------:R-:W-:Y:S01]  /*0cb0*/  @!P5 STS.U16 [R35], RZ ;  /* 0x000000ff2300d388 */ /* 0x000fe20000000400 */
[----:B------:R-:W-:Y:S02]  /*0cc0*/  IADD3 R20, PT, PT, R20, 0x20, RZ ;  /* 0x0000002014147810 */ /* 0x000fe40007ffe0ff */
[----:B------:R-:W-:Y:S02]  /*0cd0*/  IADD3 R30, PT, PT, R30, 0x20, RZ ;  /* 0x000000201e1e7810 */ /* 0x000fe40007ffe0ff */
[----:B------:R-:W-:Y:S02]  /*0ce0*/  IADD3 R32, PT, PT, R32, 0x20, RZ ;  /* 0x0000002020207810 */ /* 0x000fe40007ffe0ff */
[----:B------:R-:W-:-:S02]  /*0cf0*/  LEA R31, R34, R31, 0x5 ;  /* 0x0000001f221f7211 */ /* 0x000fc400078e28ff */
[C---:B------:R-:W-:Y:S02]  /*0d00*/  LEA R37, R34.reuse, R37, 0x5 ;  /* 0x0000002522257211 */ /* 0x040fe400078e28ff */
[C---:B------:R-:W-:Y:S02]  /*0d10*/  LEA R41, R34.reuse, R41, 0x5 ;  /* 0x0000002922297211 */ /* 0x040fe400078e28ff */
[----:B------:R-:W-:Y:S02]  /*0d20*/  LEA R39, R34, R39, 0x5 ;  /* 0x0000002722277211 */ /* 0x000fe400078e28ff */
[----:B-----5:R-:W-:Y:S02]  /*0d30*/  IADD3 R38, PT, PT, R38, 0x900, RZ ;  /* 0x0000090026267810 */ /* 0x020fe40007ffe0ff */
[----:B---3--:R-:W-:Y:S01]  /*0d40*/  IADD3 R36, PT, PT, R36, 0x900, RZ ;  /* 0x0000090024247810 */ /* 0x008fe20007ffe0ff */
[----:B----4-:R0:W-:Y:S04]  /*0d50*/  @P5 STS.U16 [R35], R42 ;  /* 0x0000002a23005388 */ /* 0x0101e80000000400 */
[----:B------:R-:W-:Y:S01]  /*0d60*/  @!P0 STS.U16 [R33], RZ ;  /* 0x000000ff21008388 */ /* 0x000fe20000000400 */
[----:B0-----:R-:W-:-:S03]  /*0d70*/  IADD3 R35, PT, PT, R35, 0x900, RZ ;  /* 0x0000090023237810 */ /* 0x001fc60007ffe0ff */
[----:B------:R0:W-:Y:S01]  /*0d80*/  @P0 STS.U16 [R33], R22 ;  /* 0x0000001621000388 */ /* 0x0001e20000000400 */
[----:B------:R-:W-:Y:S02]  /*0d90*/  ISETP.GE.U32.AND P0, PT, R24, 0x400, PT ;  /* 0x000004001800780c */ /* 0x000fe40003f06070 */
[----:B------:R-:W-:Y:S02]  /*0da0*/  MOV R24, R43 ;  /* 0x0000002b00187202 */ /* 0x000fe40000000f00 */
[----:B0-----:R-:W-:-:S09]  /*0db0*/  IADD3 R33, PT, PT, R33, 0x900, RZ ;  /* 0x0000090021217810 */ /* 0x001fd20007ffe0ff */
[----:B------:R-:W-:Y:S05]  /*0dc0*/  @!P0 BRA `(.L_x_8) ;  /* 0xfffffffc00588947 */ /* 0x000fea000383ffff */
[----:B------:R-:W-:Y:S05]  /*0dd0*/  BSYNC.RECONVERGENT B0 ;  /* 0x0000000000007941 */ /* 0x000fea0003800200 */
.L_x_7:
[----:B------:R-:W-:Y:S01]  /*0de0*/  BSSY.RECONVERGENT B0, `(.L_x_9) ;  /* 0x000005d000007945 */ /* 0x000fe20003800200 */
[----:B------:R-:W-:-:S03]  /*0df0*/  MOV R31, R2 ;  /* 0x00000002001f7202 */ /* 0x000fc60000000f00 */
[----:B------:R-:W-:Y:S05]  /*0e00*/  @!P1 BRA `(.L_x_10) ;  /* 0x0000000400689947 */ /* 0x000fea0003800000 */
[----:B------:R-:W0:Y:S01]  /*0e10*/  LDCU UR8, c[0x0][0x3ac] ;  /* 0x00007580ff0877ac */ /* 0x000e220008000800 */
[----:B------:R-:W-:Y:S01]  /*0e20*/  LOP3.LUT R33, R2, 0x3f, RZ, 0xc0, !PT ;  /* 0x0000003f02217812 */ /* 0x000fe200078ec0ff */
[----:B------:R-:W-:Y:S01]  /*0e30*/  BSSY.RECONVERGENT B1, `(.L_x_11) ;  /* 0x000001a000017945 */ /* 0x000fe20003800200 */
[----:B------:R-:W-:Y:S02]  /*0e40*/  SHF.R.U32.HI R23, RZ, 0x6, R2 ;  /* 0x00000006ff177819 */ /* 0x000fe40000011602 */
[----:B------:R-:W-:Y:S02]  /*0e50*/  LEA R33, R0, R33, 0x6 ;  /* 0x0000002100217211 */ /* 0x000fe400078e30ff */
[C---:B------:R-:W-:Y:S01]  /*0e60*/  IADD3 R22, PT, PT, R23.reuse, UR4, RZ ;  /* 0x0000000417167c10 */ /* 0x040fe2000fffe0ff */
[----:B------:R-:W-:Y:S01]  /*0e70*/  IMAD R32, R23, 0x88, R16 ;  /* 0x0000008817207824 */ /* 0x000fe200078e0210 */
[----:B0-----:R-:W-:-:S04]  /*0e80*/  ISETP.GE.AND P0, PT, R33, UR8, PT ;  /* 0x0000000821007c0c */ /* 0x001fc8000bf06270 */
[----:B------:R-:W-:-:S13]  /*0e90*/  ISETP.LT.AND P1, PT, R22, R34, !P0 ;  /* 0x000000221600720c */ /* 0x000fda0004721270 */
[----:B------:R-:W-:Y:S01]  /*0ea0*/  @!P1 PRMT R20, RZ, 0x7610, R20 ;  /* 0x00007610ff149816 */ /* 0x000fe20000000014 */
[----:B------:R-:W-:Y:S06]  /*0eb0*/  @!P1 BRA `(.L_x_12) ;  /* 0x0000000000449947 */ /* 0x000fec0003800000 */
[----:B------:R-:W0:Y:S01]  /*0ec0*/  LDCU.64 UR8, c[0x0][0x388] ;  /* 0x00007100ff0877ac */ /* 0x000e220008000a00 */
[----:B------:R-:W-:Y:S01]  /*0ed0*/  IMAD R24, R33, R34, R22 ;  /* 0x0000002221187224 */ /* 0x000fe200078e0216 */
[----:B0-----:R-:W-:Y:S02]  /*0ee0*/  MOV R25, UR8 ;  /* 0x0000000800197c02 */ /* 0x001fe40008000f00 */
[----:B------:R-:W-:Y:S01]  /*0ef0*/  MOV R20, UR9 ;  /* 0x0000000900147c02 */ /* 0x000fe20008000f00 */
[----:B------:R-:W0:Y:S01]  /*0f00*/  LDCU.64 UR8, c[0x0][0x390] ;  /* 0x00007200ff0877ac */ /* 0x000e220008000a00 */
[----:B------:R-:W-:-:S04]  /*0f10*/  IADD3 R24, P1, P2, R25, UR16, R24 ;  /* 0x0000001019187c10 */ /* 0x000fc8000fa3e018 */
[----:B------:R-:W-:-:S05]  /*0f20*/  IADD3.X R25, PT, PT, R20, UR6, RZ, P1, P2 ;  /* 0x0000000614197c10 */ /* 0x000fca0008fe44ff */
[----:B------:R-:W2:Y:S01]  /*0f30*/  LDG.E.U8.CONSTANT R24, desc[UR14][R24.64] ;  /* 0x0000000e18187981 */ /* 0x000ea2000c1e9100 */
[----:B------:R-:W-:-:S04]  /*0f40*/  LEA.HI R20, R22, R9, RZ, 0x19 ;  /* 0x0000000916147211 */ /* 0x000fc800078fc8ff */
[----:B------:R-:W-:-:S04]  /*0f50*/  IADD3 R20, P1, PT, R20, UR18, RZ ;  /* 0x0000001214147c10 */ /* 0x000fc8000ff3e0ff */
[----:B------:R-:W-:Y:S02]  /*0f60*/  IADD3.X R23, PT, PT, RZ, UR7, RZ, P1, !PT ;  /* 0x00000007ff177c10 */ /* 0x000fe40008ffe4ff */
[----:B0-----:R-:W-:-:S04]  /*0f70*/  LEA R22, P1, R20, UR8, 0x1 ;  /* 0x0000000814167c11 */ /* 0x001fc8000f8208ff */
[----:B------:R-:W-:-:S05]  /*0f80*/  LEA.HI.X R23, R20, UR9, R23, 0x1, P1 ;  /* 0x0000000914177c11 */ /* 0x000fca00088f0c17 */
[----:B------:R-:W3:Y:S01]  /*0f90*/  LDG.E.U16.CONSTANT R20, desc[UR14][R22.64] ;  /* 0x0000000e16147981 */ /* 0x000ee2000c1e9500 */
[----:B--2---:R-:W-:-:S04]  /*0fa0*/  SHF.L.U32 R30, R24, 0x1, RZ ;  /* 0x00000001181e7819 */ /* 0x004fc800000006ff */
[----:B------:R-:W3:Y:S02]  /*0fb0*/  LDC.U16 R31, c[0x3][R30] ;  /* 0x00c000001e1f7b82 */ /* 0x000ee40000000400 */
[----:B---3--:R-:W-:-:S07]  /*0fc0*/  HMUL2.BF16_V2 R20, R31.H0_H0, R20.H0_H0 ;  /* 0x200000141f147232 */ /* 0x008fce0000200800 */
.L_x_12:
[----:B------:R-:W-:Y:S05]  /*0fd0*/  BSYNC.RECONVERGENT B1 ;  /* 0x0000000000017941 */ /* 0x000fea0003800200 */
.L_x_11:
[----:B------:R0:W-:Y:S01]  /*0fe0*/  STS.U16 [R32], R20 ;  /* 0x0000001420007388 */ /* 0x0001e20000000400 */
[----:B------:R-:W-:Y:S02]  /*0ff0*/  ISETP.NE.AND P1, PT, R17, 0x1, PT ;  /* 0x000000011100780c */ /* 0x000fe40003f25270 */
[----:B------:R-:W-:-:S11]  /*1000*/  IADD3 R31, PT, PT, R2, 0x100, RZ ;  /* 0x00000100021f7810 */ /* 0x000fd60007ffe0ff */
[----:B0-----:R-:W-:Y:S05]  /*1010*/  @!P1 BRA `(.L_x_10) ;  /* 0x0000000000e49947 */ /* 0x001fea0003800000 */
[----:B------:R-:W-:Y:S01]  /*1020*/  SHF.R.U32.HI R31, RZ, 0x6, R31 ;  /* 0x00000006ff1f7819 */ /* 0x000fe2000001161f */
[----:B------:R-:W-:Y:S03]  /*1030*/  BSSY.RECONVERGENT B1, `(.L_x_13) ;  /* 0x0000017000017945 */ /* 0x000fe60003800200 */
[C---:B------:R-:W-:Y:S01]  /*1040*/  IADD3 R22, PT, PT, R31.reuse, UR4, RZ ;  /* 0x000000041f167c10 */ /* 0x040fe2000fffe0ff */
[----:B------:R-:W-:-:S03]  /*1050*/  IMAD R32, R31, 0x88, R16 ;  /* 0x000000881f207824 */ /* 0x000fc600078e0210 */
        /* <DEDUP_REMOVED lines=20> */
.L_x_14:
[----:B------:R-:W-:Y:S05]  /*11a0*/  BSYNC.RECONVERGENT B1 ;  /* 0x0000000000017941 */ /* 0x000fea0003800200 */
.L_x_13:
[----:B------:R0:W-:Y:S01]  /*11b0*/  STS.U16 [R32], R20 ;  /* 0x0000001420007388 */ /* 0x0001e20000000400 */
[----:B------:R-:W-:Y:S02]  /*11c0*/  ISETP.NE.AND P1, PT, R17, 0x2, PT ;  /* 0x000000021100780c */ /* 0x000fe40003f25270 */
[----:B------:R-:W-:-:S11]  /*11d0*/  IADD3 R31, PT, PT, R2, 0x200, RZ ;  /* 0x00000200021f7810 */ /* 0x000fd60007ffe0ff */
[----:B0-----:R-:W-:Y:S05]  /*11e0*/  @!P1 BRA `(.L_x_10) ;  /* 0x0000000000709947 */ /* 0x001fea0003800000 */
[----:B------:R-:W-:Y:S02]  /*11f0*/  SHF.R.U32.HI R31, RZ, 0x6, R31 ;  /* 0x00000006ff1f7819 */ /* 0x000fe4000001161f */
[----:B------:R-:W-:Y:S02]  /*1200*/  IADD3 R32, PT, PT, R2, 0x300, RZ ;  /* 0x0000030002207810 */ /* 0x000fe40007ffe0ff */
[C---:B------:R-:W-:Y:S01]  /*1210*/  IADD3 R22, PT, PT, R31.reuse, UR4, RZ ;  /* 0x000000041f167c10 */ /* 0x040fe2000fffe0ff */
[----:B------:R-:W-:-:S03]  /*1220*/  IMAD R20, R31, 0x88, R16 ;  /* 0x000000881f147824 */ /* 0x000fc600078e0210 */
[----:B------:R-:W-:-:S13]  /*1230*/  ISETP.LT.AND P0, PT, R22, R34, !P0 ;  /* 0x000000221600720c */ /* 0x000fda0004701270 */
[----:B------:R0:W-:Y:S01]  /*1240*/  @!P0 STS.U16 [R20], RZ ;  /* 0x000000ff14008388 */ /* 0x0001e20000000400 */
[----:B------:R-:W-:Y:S01]  /*1250*/  @!P0 MOV R31, R32 ;  /* 0x00000020001f8202 */ /* 0x000fe20000000f00 */
[----:B------:R-:W-:Y:S06]  /*1260*/  @!P0 BRA `(.L_x_10) ;  /* 0x0000000000508947 */ /* 0x000fec0003800000 */
[----:B------:R-:W2:Y:S01]  /*1270*/  LDCU.64 UR8, c[0x0][0x388] ;  /* 0x00007100ff0877ac */ /* 0x000ea20008000a00 */
[----:B------:R-:W-:Y:S01]  /*1280*/  IMAD R24, R33, R34, R22 ;  /* 0x0000002221187224 */ /* 0x000fe200078e0216 */
[----:B--2---:R-:W-:Y:S02]  /*1290*/  MOV R25, UR8 ;  /* 0x0000000800197c02 */ /* 0x004fe40008000f00 */
[----:B------:R-:W-:Y:S01]  /*12a0*/  MOV R23, UR9 ;  /* 0x0000000900177c02 */ /* 0x000fe20008000f00 */
[----:B------:R-:W2:Y:S01]  /*12b0*/  LDCU.64 UR8, c[0x0][0x390] ;  /* 0x00007200ff0877ac */ /* 0x000ea20008000a00 */
[----:B------:R-:W-:-:S04]  /*12c0*/  IADD3 R24, P0, P1, R25, UR16, R24 ;  /* 0x0000001019187c10 */ /* 0x000fc8000f91e018 */
[----:B------:R-:W-:-:S05]  /*12d0*/  IADD3.X R25, PT, PT, R23, UR6, RZ, P0, P1 ;  /* 0x0000000617197c10 */ /* 0x000fca00087e24ff */
[----:B------:R-:W3:Y:S01]  /*12e0*/  LDG.E.U8.CONSTANT R24, desc[UR14][R24.64] ;  /* 0x0000000e18187981 */ /* 0x000ee2000c1e9100 */
[----:B------:R-:W-:-:S04]  /*12f0*/  LEA.HI R22, R22, R9, RZ, 0x19 ;  /* 0x0000000916167211 */ /* 0x000fc800078fc8ff */
[----:B------:R-:W-:-:S04]  /*1300*/  IADD3 R23, P0, PT, R22, UR18, RZ ;  /* 0x0000001216177c10 */ /* 0x000fc8000ff1e0ff */
[----:B------:R-:W-:Y:S02]  /*1310*/  IADD3.X R30, PT, PT, RZ, UR7, RZ, P0, !PT ;  /* 0x00000007ff1e7c10 */ /* 0x000fe400087fe4ff */
[----:B--2---:R-:W-:-:S04]  /*1320*/  LEA R22, P0, R23, UR8, 0x1 ;  /* 0x0000000817167c11 */ /* 0x004fc8000f8008ff */
[----:B------:R-:W-:-:S05]  /*1330*/  LEA.HI.X R23, R23, UR9, R30, 0x1, P0 ;  /* 0x0000000917177c11 */ /* 0x000fca00080f0c1e */
[----:B------:R-:W2:Y:S01]  /*1340*/  LDG.E.U16.CONSTANT R22, desc[UR14][R22.64] ;  /* 0x0000000e16167981 */ /* 0x000ea2000c1e9500 */
[----:B---3--:R-:W-:-:S04]  /*1350*/  SHF.L.U32 R30, R24, 0x1, RZ ;  /* 0x00000001181e7819 */ /* 0x008fc800000006ff */
[----:B------:R-:W2:Y:S02]  /*1360*/  LDC.U16 R31, c[0x3][R30] ;  /* 0x00c000001e1f7b82 */ /* 0x000ea40000000400 */
[----:B--2---:R-:W-:-:S05]  /*1370*/  HMUL2.BF16_V2 R31, R31.H0_H0, R22.H0_H0 ;  /* 0x200000161f1f7232 */ /* 0x004fca0000200800 */
[----:B------:R-:W-:Y:S02]  /*1380*/  PRMT R23, R31, 0x7610, R23 ;  /* 0x000076101f177816 */ /* 0x000fe40000000017 */
[----:B------:R-:W-:-:S03]  /*1390*/  MOV R31, R32 ;  /* 0x00000020001f7202 */ /* 0x000fc60000000f00 */
[----:B------:R2:W-:Y:S04]  /*13a0*/  STS.U16 [R20], R23 ;  /* 0x0000001714007388 */ /* 0x0005e80000000400 */
.L_x_10:
[----:B------:R-:W-:Y:S05]  /*13b0*/  BSYNC.RECONVERGENT B0 ;  /* 0x0000000000007941 */ /* 0x000fea0003800200 */
.L_x_9:
[----:B------:R-:W3:Y:S01]  /*13c0*/  LDCU UR8, c[0x0][0x3ac] ;  /* 0x00007580ff0877ac */ /* 0x000ee20008000800 */
[----:B------:R-:W-:Y:S01]  /*13d0*/  LOP3.LUT R33, R2, 0x3f, RZ, 0xc0, !PT ;  /* 0x0000003f02217812 */ /* 0x000fe200078ec0ff */
[----:B------:R-:W-:Y:S01]  /*13e0*/  BSSY.RECONVERGENT B0, `(.L_x_15) ;  /* 0x0000061000007945 */ /* 0x000fe20003800200 */
[----:B------:R-:W4:Y:S02]  /*13f0*/  LDCU UR9, c[0x0][0x3ac] ;  /* 0x00007580ff0977ac */ /* 0x000f240008000800 */
[----:B------:R-:W-:-:S04]  /*1400*/  LEA R33, R0, R33, 0x6 ;  /* 0x0000002100217211 */ /* 0x000fc800078e30ff */
[----:B---3--:R-:W-:-:S13]  /*1410*/  ISETP.GE.AND P1, PT, R33, UR8, PT ;  /* 0x0000000821007c0c */ /* 0x008fda000bf26270 */
.L_x_16:
[----:B0-2---:R-:W0:Y:S01]  /*1420*/  LDC R20, c[0x0][0x3b0] ;  /* 0x0000ec00ff147b82 */ /* 0x005e220000000800 */
[----:B------:R-:W-:-:S04]  /*1430*/  SHF.R.U32.HI R35, RZ, 0x6, R31 ;  /* 0x00000006ff237819 */ /* 0x000fc8000001161f */
[----:B------:R-:W-:-:S04]  /*1440*/  IADD3 R30, PT, PT, R35, UR4, RZ ;  /* 0x00000004231e7c10 */ /* 0x000fc8000fffe0ff */
[----:B0-----:R-:W-:-:S13]  /*1450*/  ISETP.GE.OR P4, PT, R30, R20, P1 ;  /* 0x000000141e00720c */ /* 0x001fda0000f86670 */
[----:B------:R-:W0:Y:S01]  /*1460*/  @!P4 LDC.64 R22, c[0x0][0x388] ;  /* 0x0000e200ff16cb82 */ /* 0x000e220000000a00 */
[----:B------:R-:W-:-:S05]  /*1470*/  @!P4 IMAD R25, R33, R20, R30 ;  /* 0x000000142119c224 */ /* 0x000fca00078e021e */
[----:B0-----:R-:W-:-:S04]  /*1480*/  @!P4 IADD3 R24, P0, P2, R22, UR16, R25 ;  /* 0x000000101618cc10 */ /* 0x001fc8000fa1e019 */
[----:B------:R-:W-:Y:S02]  /*1490*/  @!P4 IADD3.X R25, PT, PT, R23, UR6, RZ, P0, P2 ;  /* 0x000000061719cc10 */ /* 0x000fe400087e44ff */
[----:B------:R-:W0:Y:S03]  /*14a0*/  @!P4 LDC.64 R22, c[0x0][0x390] ;  /* 0x0000e400ff16cb82 */ /* 0x000e260000000a00 */
[----:B------:R2:W3:Y:S01]  /*14b0*/  @!P4 LDG.E.U8.CONSTANT R32, desc[UR14][R24.64] ;  /* 0x0000000e1820c981 */ /* 0x0004e2000c1e9100 */
[----:B------:R-:W-:-:S04]  /*14c0*/  @!P4 LEA.HI R30, R30, R9, RZ, 0x19 ;  /* 0x000000091e1ec211 */ /* 0x000fc800078fc8ff */
[----:B------:R-:W-:Y:S02]  /*14d0*/  @!P4 IADD3 R30, P0, PT, R30, UR18, RZ ;  /* 0x000000121e1ecc10 */ /* 0x000fe4000ff1e0ff */
[----:B------:R-:W-:Y:S02]  /*14e0*/  IADD3 R39, PT, PT, R31, 0x100, RZ ;  /* 0x000001001f277810 */ /* 0x000fe40007ffe0ff */
[----:B------:R-:W-:Y:S02]  /*14f0*/  @!P4 IADD3.X R34, PT, PT, RZ, UR7, RZ, P0, !PT ;  /* 0x00000007ff22cc10 */ /* 0x000fe400087fe4ff */
[----:B------:R-:W-:Y:S02]  /*1500*/  SHF.R.U32.HI R39, RZ, 0x6, R39 ;  /* 0x00000006ff277819 */ /* 0x000fe40000011627 */
[----:B0-----:R-:W-:-:S04]  /*1510*/  @!P4 LEA R40, P0, R30, R22, 0x1 ;  /* 0x000000161e28c211 */ /* 0x001fc800078008ff */
[----:B------:R-:W-:Y:S02]  /*1520*/  @!P4 LEA.HI.X R41, R30, R23, R34, 0x1, P0 ;  /* 0x000000171e29c211 */ /* 0x000fe400000f0c22 */
[----:B----4-:R-:W-:Y:S02]  /*1530*/  MOV R30, UR9 ;  /* 0x00000009001e7c02 */ /* 0x010fe40008000f00 */
[----:B------:R-:W-:Y:S01]  /*1540*/  IADD3 R43, PT, PT, R39, UR4, RZ ;  /* 0x00000004272b7c10 */ /* 0x000fe2000fffe0ff */
[----:B------:R0:W4:Y:S01]  /*1550*/  @!P4 LDG.E.U16.CONSTANT R34, desc[UR14][R40.64] ;  /* 0x0000000e2822c981 */ /* 0x000122000c1e9500 */
[----:B------:R-:W-:Y:S02]  /*1560*/  ISETP.GE.AND P0, PT, R33, R30, PT ;  /* 0x0000001e2100720c */ /* 0x000fe40003f06270 */
[----:B------:R-:W-:Y:S02]  /*1570*/  IADD3 R37, PT, PT, R31, 0x200, RZ ;  /* 0x000002001f257810 */ /* 0x000fe40007ffe0ff */
[----:B------:R-:W-:-:S02]  /*1580*/  ISETP.LT.AND P3, PT, R43, R20, !P0 ;  /* 0x000000142b00720c */ /* 0x000fc40004761270 */
[----:B------:R-:W-:-:S04]  /*1590*/  SHF.R.U32.HI R37, RZ, 0x6, R37 ;  /* 0x00000006ff257819 */ /* 0x000fc80000011625 */
[----:B------:R-:W-:-:S04]  /*15a0*/  IADD3 R38, PT, PT, R37, UR4, RZ ;  /* 0x0000000425267c10 */ /* 0x000fc8000fffe0ff */
[----:B------:R-:W-:-:S03]  /*15b0*/  ISETP.LT.AND P2, PT, R38, R20, !P0 ;  /* 0x000000142600720c */ /* 0x000fc60004741270 */
[----:B--2---:R-:W0:Y:S01]  /*15c0*/  @P3 LDC.64 R24, c[0x0][0x390] ;  /* 0x0000e400ff183b82 */ /* 0x004e220000000a00 */
[----:B------:R-:W-:Y:S01]  /*15d0*/  @P3 LEA.HI R36, R43, R9, RZ, 0x19 ;  /* 0x000000092b243211 */ /* 0x000fe200078fc8ff */
[----:B------:R-:W-:-:S03]  /*15e0*/  @P3 IMAD R43, R33, R20, R43 ;  /* 0x00000014212b3224 */ /* 0x000fc600078e022b */
[----:B------:R-:W-:-:S03]  /*15f0*/  @P3 IADD3 R36, P5, PT, R36, UR18, RZ ;  /* 0x0000001224243c10 */ /* 0x000fc6000ffbe0ff */
[----:B------:R-:W2:Y:S01]  /*1600*/  @P3 LDC.64 R22, c[0x0][0x388] ;  /* 0x0000e200ff163b82 */ /* 0x000ea20000000a00 */
[----:B0-----:R-:W-:Y:S02]  /*1610*/  @P3 LEA R40, P6, R36, R24, 0x1 ;  /* 0x0000001824283211 */ /* 0x001fe400078c08ff */
[----:B------:R-:W-:-:S04]  /*1620*/  @P3 IADD3.X R24, PT, PT, RZ, UR7, RZ, P5, !PT ;  /* 0x00000007ff183c10 */ /* 0x000fc8000affe4ff */
[----:B------:R-:W-:Y:S02]  /*1630*/  @P3 LEA.HI.X R41, R36, R25, R24, 0x1, P6 ;  /* 0x0000001924293211 */ /* 0x000fe400030f0c18 */
[----:B------:R-:W0:Y:S01]  /*1640*/  @P2 LDC.64 R24, c[0x0][0x390] ;  /* 0x0000e400ff182b82 */ /* 0x000e220000000a00 */
[----:B--2---:R-:W-:Y:S02]  /*1650*/  @P3 IADD3 R42, P5, P6, R22, UR16, R43 ;  /* 0x00000010162a3c10 */ /* 0x004fe4000febe02b */
[----:B------:R-:W-:Y:S01]  /*1660*/  @P2 LEA.HI R44, R38, R9, RZ, 0x19 ;  /* 0x00000009262c2211 */ /* 0x000fe200078fc8ff */
[----:B------:R-:W2:Y:S01]  /*1670*/  @P3 LDG.E.U16.CONSTANT R40, desc[UR14][R40.64] ;  /* 0x0000000e28283981 */ /* 0x000ea2000c1e9500 */
[----:B------:R-:W-:-:S03]  /*1680*/  @P3 IADD3.X R43, PT, PT, R23, UR6, RZ, P5, P6 ;  /* 0x00000006172b3c10 */ /* 0x000fc6000afec4ff */
[----:B------:R-:W5:Y:S01]  /*1690*/  @P2 LDC.64 R22, c[0x0][0x388] ;  /* 0x0000e200ff162b82 */ /* 0x000f620000000a00 */
[----:B------:R-:W-:Y:S01]  /*16a0*/  @P2 IADD3 R44, P5, PT, R44, UR18, RZ ;  /* 0x000000122c2c2c10 */ /* 0x000fe2000ffbe0ff */
[----:B------:R1:W4:Y:S03]  /*16b0*/  @P3 LDG.E.U8.CONSTANT R36, desc[UR14][R42.64] ;  /* 0x0000000e2a243981 */ /* 0x000326000c1e9100 */
[----:B------:R-:W-:Y:S02]  /*16c0*/  @P2 IADD3.X R45, PT, PT, RZ, UR7, RZ, P5, !PT ;  /* 0x00000007ff2d2c10 */ /* 0x000fe4000affe4ff */
[----:B0-----:R-:W-:-:S04]  /*16d0*/  @P2 LEA R24, P6, R44, R24, 0x1 ;  /* 0x000000182c182211 */ /* 0x001fc800078c08ff */
[----:B------:R-:W-:Y:S01]  /*16e0*/  @P2 LEA.HI.X R25, R44, R25, R45, 0x1, P6 ;  /* 0x000000192c192211 */ /* 0x000fe200030f0c2d */
[----:B------:R-:W-:-:S04]  /*16f0*/  @P2 IMAD R45, R33, R20, R38 ;  /* 0x00000014212d2224 */ /* 0x000fc800078e0226 */
[----:B------:R0:W2:Y:S01]  /*1700*/  @P2 LDG.E.U16.CONSTANT R24, desc[UR14][R24.64] ;  /* 0x0000000e18182981 */ /* 0x0000a2000c1e9500 */
[----:B-----5:R-:W-:Y:S02]  /*1710*/  @P2 IADD3 R44, P5, P6, R22, UR16, R45 ;  /* 0x00000010162c2c10 */ /* 0x020fe4000febe02d */
[----:B------:R-:W-:Y:S02]  /*1720*/  IADD3 R22, PT, PT, R31, 0x300, RZ ;  /* 0x000003001f167810 */ /* 0x000fe40007ffe0ff */
[----:B------:R-:W-:Y:S02]  /*1730*/  @P2 IADD3.X R45, PT, PT, R23, UR6, RZ, P5, P6 ;  /* 0x00000006172d2c10 */ /* 0x000fe4000afec4ff */
[----:B-1----:R-:W-:-:S03]  /*1740*/  SHF.R.U32.HI R43, RZ, 0x6, R22 ;  /* 0x00000006ff2b7819 */ /* 0x002fc60000011616 */
[----:B------:R-:W5:Y:S01]  /*1750*/  @P2 LDG.E.U8.CONSTANT R44, desc[UR14][R44.64] ;  /* 0x0000000e2c2c2981 */ /* 0x000f62000c1e9100 */
[----:B------:R-:W-:-:S04]  /*1760*/  IADD3 R38, PT, PT, R43, UR4, RZ ;  /* 0x000000042b267c10 */ /* 0x000fc8000fffe0ff */
[----:B------:R-:W-:-:S13]  /*1770*/  ISETP.LT.AND P0, PT, R38, R20, !P0 ;  /* 0x000000142600720c */ /* 0x000fda0004701270 */
[----:B------:R-:W1:Y:S01]  /*1780*/  @P0 LDC.64 R22, c[0x0][0x388] ;  /* 0x0000e200ff160b82 */ /* 0x000e620000000a00 */
[----:B0-----:R-:W-:-:S05]  /*1790*/  @P0 IMAD R25, R33, R20, R38 ;  /* 0x0000001421190224 */ /* 0x001fca00078e0226 */
[----:B-1----:R-:W-:-:S04]  /*17a0*/  @P0 IADD3 R22, P5, P6, R22, UR16, R25 ;  /* 0x0000001016160c10 */ /* 0x002fc8000febe019 */
[----:B------:R-:W-:Y:S02]  /*17b0*/  @P0 IADD3.X R23, PT, PT, R23, UR6, RZ, P5, P6 ;  /* 0x0000000617170c10 */ /* 0x000fe4000afec4ff */
[----:B------:R-:W-:-:S04]  /*17c0*/  @P0 LEA.HI R38, R38, R9, RZ, 0x19 ;  /* 0x0000000926260211 */ /* 0x000fc800078fc8ff */
[----:B------:R-:W-:-:S04]  /*17d0*/  @P0 IADD3 R38, P5, PT, R38, UR18, RZ ;  /* 0x0000001226260c10 */ /* 0x000fc8000ffbe0ff */
[----:B------:R-:W-:Y:S02]  /*17e0*/  @P0 IADD3.X R25, PT, PT, RZ, UR7, RZ, P5, !PT ;  /* 0x00000007ff190c10 */ /* 0x000fe4000affe4ff */
[----:B---3--:R-:W-:Y:S02]  /*17f0*/  @!P4 SHF.L.U32 R42, R32, 0x1, RZ ;  /* 0x00000001202ac819 */ /* 0x008fe400000006ff */
[----:B------:R0:W3:Y:S02]  /*1800*/  @P0 LDG.E.U8.CONSTANT R32, desc[UR14][R22.64] ;  /* 0x0000000e16200981 */ /* 0x0000e4000c1e9100 */
[----:B0-----:R-:W0:Y:S02]  /*1810*/  @P0 LDC.64 R22, c[0x0][0x390] ;  /* 0x0000e400ff160b82 */ /* 0x001e240000000a00 */
[----:B0-----:R-:W-:-:S04]  /*1820*/  @P0 LEA R22, P6, R38, R22, 0x1 ;  /* 0x0000001626160211 */ /* 0x001fc800078c08ff */
[----:B------:R-:W-:-:S05]  /*1830*/  @P0 LEA.HI.X R23, R38, R23, R25, 0x1, P6 ;  /* 0x0000001726170211 */ /* 0x000fca00030f0c19 */
[----:B------:R-:W3:Y:S01]  /*1840*/  @P0 LDG.E.U16.CONSTANT R25, desc[UR14][R22.64] ;  /* 0x0000000e16190981 */ /* 0x000ee2000c1e9500 */
[----:B------:R-:W0:Y:S01]  /*1850*/  @!P4 LDC.U16 R42, c[0x3][R42] ;  /* 0x00c000002a2acb82 */ /* 0x000e220000000400 */
[----:B----4-:R-:W-:-:S07]  /*1860*/  @P3 SHF.L.U32 R36, R36, 0x1, RZ ;  /* 0x0000000124243819 */ /* 0x010fce00000006ff */
[----:B------:R-:W2:Y:S01]  /*1870*/  @P3 LDC.U16 R41, c[0x3][R36] ;  /* 0x00c0000024293b82 */ /* 0x000ea20000000400 */
[----:B-----5:R-:W-:-:S07]  /*1880*/  @P2 SHF.L.U32 R44, R44, 0x1, RZ ;  /* 0x000000012c2c2819 */ /* 0x020fce00000006ff */
[----:B------:R-:W1:Y:S01]  /*1890*/  @P2 LDC.U16 R45, c[0x3][R44] ;  /* 0x00c000002c2d2b82 */ /* 0x000e620000000400 */
[----:B0-----:R-:W-:Y:S02]  /*18a0*/  @!P4 HMUL2.BF16_V2 R34, R42.H0_H0, R34.H0_H0 ;  /* 0x200000222a22c232 */ /* 0x001fe40000200800 */
[--C-:B------:R-:W-:Y:S02]  /*18b0*/  IMAD R35, R35, 0x88, R16.reuse ;  /* 0x0000008823237824 */ /* 0x100fe400078e0210 */
[--C-:B------:R-:W-:Y:S02]  /*18c0*/  IMAD R39, R39, 0x88, R16.reuse ;  /* 0x0000008827277824 */ /* 0x100fe400078e0210 */
[--C-:B------:R-:W-:Y:S01]  /*18d0*/  IMAD R37, R37, 0x88, R16.reuse ;  /* 0x0000008825257824 */ /* 0x100fe200078e0210 */
[----:B------:R0:W-:Y:S01]  /*18e0*/  @!P4 STS.U16 [R35], R34 ;  /* 0x000000222300c388 */ /* 0x0001e20000000400 */
[----:B------:R-:W-:-:S03]  /*18f0*/  IMAD R43, R43, 0x88, R16 ;  /* 0x000000882b2b7824 */ /* 0x000fc600078e0210 */
[----:B------:R0:W-:Y:S01]  /*1900*/  @P4 STS.U16 [R35], RZ ;  /* 0x000000ff23004388 */ /* 0x0001e20000000400 */
[----:B--2---:R-:W-:-:S03]  /*1910*/  @P3 HMUL2.BF16_V2 R40, R41.H0_H0, R40.H0_H0 ;  /* 0x2000002829283232 */ /* 0x004fc60000200800 */
[----:B------:R0:W-:Y:S04]  /*1920*/  @!P3 STS.U16 [R39], RZ ;  /* 0x000000ff2700b388 */ /* 0x0001e80000000400 */
[----:B------:R0:W-:Y:S04]  /*1930*/  @P3 STS.U16 [R39], R40 ;  /* 0x0000002827003388 */ /* 0x0001e80000000400 */
[----:B------:R0:W-:Y:S01]  /*1940*/  @!P2 STS.U16 [R37], RZ ;  /* 0x000000ff2500a388 */ /* 0x0001e20000000400 */
[----:B-1----:R-:W-:-:S05]  /*1950*/  @P2 HMUL2.BF16_V2 R24, R45.H0_H0, R24.H0_H0 ;  /* 0x200000182d182232 */ /* 0x002fca0000200800 */
[----:B------:R0:W-:Y:S04]  /*1960*/  @P2 STS.U16 [R37], R24 ;  /* 0x0000001825002388 */ /* 0x0001e80000000400 */
[----:B------:R0:W-:Y:S01]  /*1970*/  @!P0 STS.U16 [R43], RZ ;  /* 0x000000ff2b008388 */ /* 0x0001e20000000400 */
[----:B---3--:R-:W-:-:S06]  /*1980*/  @P0 SHF.L.U32 R32, R32, 0x1, RZ ;  /* 0x0000000120200819 */ /* 0x008fcc00000006ff */
[----:B------:R-:W1:Y:S02]  /*1990*/  @P0 LDC.U16 R32, c[0x3][R32] ;  /* 0x00c0000020200b82 */ /* 0x000e640000000400 */
[----:B-1----:R-:W-:-:S05]  /*19a0*/  @P0 HMUL2.BF16_V2 R25, R32.H0_H0, R25.H0_H0 ;  /* 0x2000001920190232 */ /* 0x002fca0000200800 */
[----:B------:R0:W-:Y:S01]  /*19b0*/  @P0 STS.U16 [R43], R25 ;  /* 0x000000192b000388 */ /* 0x0001e20000000400 */
[C---:B------:R-:W-:Y:S02]  /*19c0*/  ISETP.GE.U32.AND P0, PT, R31.reuse, 0x400, PT ;  /* 0x000004001f00780c */ /* 0x040fe40003f06070 */
[----:B------:R-:W-:-:S11]  /*19d0*/  IADD3 R31, PT, PT, R31, 0x400, RZ ;  /* 0x000004001f1f7810 */ /* 0x000fd60007ffe0ff */
[----:B0-----:R-:W-:Y:S05]  /*19e0*/  @!P0 BRA `(.L_x_16) ;  /* 0xfffffff8008c8947 */ /* 0x001fea000383ffff */
[----:B------:R-:W-:Y:S05]  /*19f0*/  BSYNC.RECONVERGENT B0 ;  /* 0x0000000000007941 */ /* 0x000fea0003800200 */
.L_x_15:
[----:B------:R-:W0:Y:S01]  /*1a00*/  S2R R24, SR_TID.X ;  /* 0x0000000000187919 */ /* 0x000e220000002100 */
[----:B------:R-:W-:Y:S01]  /*1a10*/  MOV R22, 0x400 ;  /* 0x0000040000167802 */ /* 0x000fe20000000f00 */
[----:B------:R-:W-:Y:S01]  /*1a20*/  UIADD3 UR4, UPT, UPT, UR4, 0x20, URZ ;  /* 0x0000002004047890 */ /* 0x000fe2000fffe0ff */
[----:B------:R-:W1:Y:S01]  /*1a30*/  S2R R23, SR_CgaCtaId ;  /* 0x0000000000177919 */ /* 0x000e620000008800 */
[----:B------:R-:W-:Y:S04]  /*1a40*/  BAR.SYNC.DEFER_BLOCKING 0x0 ;  /* 0x0000000000007b1d */ /* 0x000fe80000010000 */
[----:B------:R-:W-:Y:S02]  /*1a50*/  ISETP.LE.AND P0, PT, R20, UR4, PT ;  /* 0x0000000414007c0c */ /* 0x000fe4000bf03270 */
[----:B0-----:R-:W-:-:S02]  /*1a60*/  SHF.R.U32.HI R25, RZ, 0x2, R24 ;  /* 0x00000002ff197819 */ /* 0x001fc40000011618 */
[----:B------:R-:W-:Y:S02]  /*1a70*/  IADD3 R24, PT, PT, R22, 0x1200, RZ ;  /* 0x0000120016187810 */ /* 0x000fe40007ffe0ff */
[----:B-1----:R-:W-:Y:S02]  /*1a80*/  LEA R22, R23, R22, 0x18 ;  /* 0x0000001617167211 */ /* 0x002fe400078ec0ff */
[----:B------:R-:W-:Y:S02]  /*1a90*/  LOP3.LUT R25, R25, 0xfc, RZ, 0xc0, !PT ;  /* 0x000000fc19197812 */ /* 0x000fe400078ec0ff */
[----:B------:R-:W-:-:S03]  /*1aa0*/  LEA R24, R23, R24, 0x18 ;  /* 0x0000001817187211 */ /* 0x000fc600078ec0ff */
[----:B------:R-:W-:Y:S01]  /*1ab0*/  IMAD R23, R25, 0x48, R22 ;  /* 0x0000004819177824 */ /* 0x000fe200078e0216 */
[----:B------:R-:W-:-:S04]  /*1ac0*/  LEA R34, R13, R24, 0x1 ;  /* 0x000000180d227211 */ /* 0x000fc800078e08ff */
[----:B------:R-:W0:Y:S04]  /*1ad0*/  LDS.U16 R32, [R23] ;  /* 0x0000000017207984 */ /* 0x000e280000000400 */
[----:B------:R-:W1:Y:S04]  /*1ae0*/  LDS.U16 R40, [R23+0x48] ;  /* 0x0000480017287984 */ /* 0x000e680000000400 */
[----:B------:R-:W2:Y:S04]  /*1af0*/  LDS.U16 R38, [R23+0x90] ;  /* 0x0000900017267984 */ /* 0x000ea80000000400 */
[----:B------:R-:W3:Y:S04]  /*1b00*/  LDS.U16 R39, [R23+0xd8] ;  /* 0x0000d80017277984 */ /* 0x000ee80000000400 */
[----:B------:R-:W4:Y:S04]  /*1b10*/  LDS.U16 R41, [R34+0x2] ;  /* 0x0000020022297984 */ /* 0x000f280000000400 */
[----:B------:R-:W5:Y:S04]  /*1b20*/  LDS.U16 R42, [R34] ;  /* 0x00000000222a7984 */ /* 0x000f680000000400 */
[----:B------:R-:W5:Y:S04]  /*1b30*/  LDS.U16 R35, [R34+0x4] ;  /* 0x0000040022237984 */ /* 0x000f680000000400 */
[----:B------:R-:W5:Y:S04]  /*1b40*/  LDS.U16 R25, [R34+0x6] ;  /* 0x0000060022197984 */ /* 0x000f680000000400 */
[----:B------:R-:W5:Y:S04]  /*1b50*/  LDS.U16 R24, [R34+0x88] ;  /* 0x0000880022187984 */ /* 0x000f680000000400 */
[----:B------:R-:W5:Y:S04]  /*1b60*/  LDS.U16 R37, [R23+0x4a] ;  /* 0x00004a0017257984 */ /* 0x000f680000000400 */
[----:B------:R-:W5:Y:S01]  /*1b70*/  LDS.U16 R36, [R23+0x92] ;  /* 0x0000920017247984 */ /* 0x000f620000000400 */
[----:B0-----:R-:W-:-:S03]  /*1b80*/  SHF.L.U32 R32, R32, 0x10, RZ ;  /* 0x0000001020207819 */ /* 0x001fc600000006ff */
[----:B------:R-:W0:Y:S01]  /*1b90*/  LDS.U16 R33, [R23+0xda] ;  /* 0x0000da0017217984 */ /* 0x000e220000000400 */
[----:B-1----:R-:W-:-:S03]  /*1ba0*/  SHF.L.U32 R40, R40, 0x10, RZ ;  /* 0x0000001028287819 */ /* 0x002fc600000006ff */
[----:B------:R-:W1:Y:S01]  /*1bb0*/  LDS.U16 R31, [R23+0x2] ;  /* 0x00000200171f7984 */ /* 0x000e620000000400 */
[----:B--2---:R-:W-:Y:S02]  /*1bc0*/  SHF.L.U32 R38, R38, 0x10, RZ ;  /* 0x0000001026267819 */ /* 0x004fe400000006ff */
[----:B---3--:R-:W-:Y:S01]  /*1bd0*/  SHF.L.U32 R39, R39, 0x10, RZ ;  /* 0x0000001027277819 */ /* 0x008fe200000006ff */
[----:B------:R-:W2:Y:S01]  /*1be0*/  LDS.U16 R22, [R34+0x8a] ;  /* 0x00008a0022167984 */ /* 0x000ea20000000400 */
[----:B----4-:R-:W-:-:S03]  /*1bf0*/  SHF.L.U32 R41, R41, 0x10, RZ ;  /* 0x0000001029297819 */ /* 0x010fc600000006ff */
[----:B------:R-:W3:Y:S01]  /*1c00*/  LDS.U16 R20, [R23+0x116] ;  /* 0x0001160017147984 */ /* 0x000ee20000000400 */
[----:B-----5:R-:W-:Y:S01]  /*1c10*/  SHF.L.U32 R42, R42, 0x10, RZ ;  /* 0x000000102a2a7819 */ /* 0x020fe200000006ff */
[-C--:B------:R-:W-:Y:S01]  /*1c20*/  FFMA R3, R32, R41.reuse, R3 ;  /* 0x0000002920037223 */ /* 0x080fe20000000003 */
[-C--:B------:R-:W-:Y:S01]  /*1c30*/  FFMA R10, R40, R41.reuse, R10 ;  /* 0x00000029280a7223 */ /* 0x080fe2000000000a */
[-C--:B------:R-:W-:Y:S01]  /*1c40*/  FFMA R12, R38, R41.reuse, R12 ;  /* 0x00000029260c7223 */ /* 0x080fe2000000000c */
[----:B------:R-:W-:Y:S01]  /*1c50*/  FFMA R18, R39, R41, R18 ;  /* 0x0000002927127223 */ /* 0x000fe20000000012 */
[----:B------:R-:W-:Y:S01]  /*1c60*/  SHF.L.U32 R43, R35, 0x10, RZ ;  /* 0x00000010232b7819 */ /* 0x000fe200000006ff */
[----:B------:R-:W4:Y:S01]  /*1c70*/  LDS.U16 R41, [R34+0x8c] ;  /* 0x00008c0022297984 */ /* 0x000f220000000400 */
[-C--:B------:R-:W-:Y:S01]  /*1c80*/  FFMA R7, R40, R42.reuse, R7 ;  /* 0x0000002a28077223 */ /* 0x080fe20000000007 */
[----:B------:R-:W-:Y:S01]  /*1c90*/  SHF.L.U32 R25, R25, 0x10, RZ ;  /* 0x0000001019197819 */ /* 0x000fe200000006ff */
[-C--:B------:R-:W-:Y:S01]  /*1ca0*/  FFMA R27, R38, R42.reuse, R27 ;  /* 0x0000002a261b7223 */ /* 0x080fe2000000001b */
[----:B------:R-:W5:Y:S01]  /*1cb0*/  LDS.U16 R35, [R34+0x8e] ;  /* 0x00008e0022237984 */ /* 0x000f620000000400 */
[-C--:B------:R-:W-:Y:S01]  /*1cc0*/  FFMA R11, R40, R43.reuse, R11 ;  /* 0x0000002b280b7223 */ /* 0x080fe2000000000b */
[----:B------:R-:W-:Y:S01]  /*1cd0*/  FFMA R29, R38, R43, R29 ;  /* 0x0000002b261d7223 */ /* 0x000fe2000000001d */
[-C--:B------:R-:W-:Y:S01]  /*1ce0*/  FFMA R19, R40, R25.reuse, R19 ;  /* 0x0000001928137223 */ /* 0x080fe20000000013 */
[-C--:B------:R-:W-:Y:S01]  /*1cf0*/  FFMA R4, R38, R25.reuse, R4 ;  /* 0x0000001926047223 */ /* 0x080fe20000000004 */
[----:B------:R-:W-:Y:S01]  /*1d00*/  SHF.L.U32 R40, R24, 0x10, RZ ;  /* 0x0000001018287819 */ /* 0x000fe200000006ff */
[CC--:B------:R-:W-:Y:S01]  /*1d10*/  FFMA R5, R32.reuse, R25.reuse, R5 ;  /* 0x0000001920057223 */ /* 0x0c0fe20000000005 */
[C---:B------:R-:W-:Y:S01]  /*1d20*/  FFMA R6, R39.reuse, R25, R6 ;  /* 0x0000001927067223 */ /* 0x040fe20000000006 */
[----:B------:R-:W5:Y:S01]  /*1d30*/  LDS.U16 R38, [R34+0x110] ;  /* 0x0001100022267984 */ /* 0x000f620000000400 */
[CC--:B------:R-:W-:Y:S01]  /*1d40*/  FFMA R28, R32.reuse, R42.reuse, R28 ;  /* 0x0000002a201c7223 */ /* 0x0c0fe2000000001c */
[C---:B------:R-:W-:Y:S01]  /*1d50*/  FFMA R21, R39.reuse, R42, R21 ;  /* 0x0000002a27157223 */ /* 0x040fe20000000015 */
[-C--:B------:R-:W-:Y:S01]  /*1d60*/  FFMA R26, R39, R43.reuse, R26 ;  /* 0x0000002b271a7223 */ /* 0x080fe2000000001a */
[----:B------:R-:W5:Y:S01]  /*1d70*/  LDS.U16 R24, [R23+0x94] ;  /* 0x0000940017187984 */ /* 0x000f620000000400 */
[----:B------:R-:W-:Y:S01]  /*1d80*/  SHF.L.U32 R42, R37, 0x10, RZ ;  /* 0x00000010252a7819 */ /* 0x000fe200000006ff */
[----:B------:R-:W-:Y:S01]  /*1d90*/  FFMA R8, R32, R43, R8 ;  /* 0x0000002b20087223 */ /* 0x000fe20000000008 */
[----:B------:R-:W-:Y:S01]  /*1da0*/  SHF.L.U32 R37, R36, 0x10, RZ ;  /* 0x0000001024257819 */ /* 0x000fe200000006ff */
[----:B------:R-:W5:Y:S01]  /*1db0*/  LDS.U16 R25, [R23+0x4c] ;  /* 0x00004c0017197984 */ /* 0x000f620000000400 */
[----:B0-----:R-:W-:Y:S01]  /*1dc0*/  SHF.L.U32 R39, R33, 0x10, RZ ;  /* 0x0000001021277819 */ /* 0x001fe200000006ff */
[-C--:B------:R-:W-:Y:S01]  /*1dd0*/  FFMA R7, R42, R40.reuse, R7 ;  /* 0x000000282a077223 */ /* 0x080fe20000000007 */
[----:B-1----:R-:W-:Y:S01]  /*1de0*/  SHF.L.U32 R31, R31, 0x10, RZ ;  /* 0x000000101f1f7819 */ /* 0x002fe200000006ff */
[----:B------:R-:W0:Y:S01]  /*1df0*/  LDS.U16 R32, [R23+0x4] ;  /* 0x0000040017207984 */ /* 0x000e220000000400 */
[-C--:B------:R-:W-:Y:S01]  /*1e00*/  FFMA R27, R37, R40.reuse, R27 ;  /* 0x00000028251b7223 */ /* 0x080fe2000000001b */
[-C--:B------:R-:W-:Y:S01]  /*1e10*/  FFMA R21, R39, R40.reuse, R21 ;  /* 0x0000002827157223 */ /* 0x080fe20000000015 */
[----:B--2---:R-:W-:Y:S01]  /*1e20*/  SHF.L.U32 R22, R22, 0x10, RZ ;  /* 0x0000001016167819 */ /* 0x004fe200000006ff */
[----:B------:R-:W1:Y:S01]  /*1e30*/  LDS.U16 R36, [R23+0xdc] ;  /* 0x0000dc0017247984 */ /* 0x000e620000000400 */
[----:B------:R-:W-:Y:S01]  /*1e40*/  FFMA R28, R31, R40, R28 ;  /* 0x000000281f1c7223 */ /* 0x000fe2000000001c */
[----:B---3--:R-:W-:-:S02]  /*1e50*/  SHF.L.U32 R20, R20, 0x10, RZ ;  /* 0x0000001014147819 */ /* 0x008fc400000006ff */
[----:B------:R-:W2:Y:S01]  /*1e60*/  LDS.U16 R33, [R34+0x112] ;  /* 0x0001120022217984 */ /* 0x000ea20000000400 */
[-C--:B------:R-:W-:Y:S01]  /*1e70*/  FFMA R3, R31, R22.reuse, R3 ;  /* 0x000000161f037223 */ /* 0x080fe20000000003 */
[-C--:B------:R-:W-:Y:S01]  /*1e80*/  FFMA R10, R42, R22.reuse, R10 ;  /* 0x000000162a0a7223 */ /* 0x080fe2000000000a */
[-C--:B------:R-:W-:Y:S01]  /*1e90*/  FFMA R12, R37, R22.reuse, R12 ;  /* 0x00000016250c7223 */ /* 0x080fe2000000000c */
[----:B------:R-:W-:Y:S01]  /*1ea0*/  FFMA R18, R39, R22, R18 ;  /* 0x0000001627127223 */ /* 0x000fe20000000012 */
[----:B------:R-:W3:Y:S01]  /*1eb0*/  LDS.U16 R40, [R34+0x116] ;  /* 0x0001160022287984 */ /* 0x000ee20000000400 */
[----:B----4-:R-:W-:-:S03]  /*1ec0*/  SHF.L.U32 R41, R41, 0x10, RZ ;  /* 0x0000001029297819 */ /* 0x010fc600000006ff */
[----:B------:R-:W4:Y:S01]  /*1ed0*/  LDS.U16 R22, [R34+0x114] ;  /* 0x0001140022167984 */ /* 0x000f220000000400 */
[----:B-----5:R-:W-:Y:S01]  /*1ee0*/  SHF.L.U32 R44, R35, 0x10, RZ ;  /* 0x00000010232c7819 */ /* 0x020fe200000006ff */
[CC--:B------:R-:W-:Y:S01]  /*1ef0*/  FFMA R11, R42.reuse, R41.reuse, R11 ;  /* 0x000000292a0b7223 */ /* 0x0c0fe2000000000b */
[-C--:B------:R-:W-:Y:S01]  /*1f00*/  FFMA R26, R39, R41.reuse, R26 ;  /* 0x00000029271a7223 */ /* 0x080fe2000000001a */
[-C--:B------:R-:W-:Y:S01]  /*1f10*/  FFMA R8, R31, R41.reuse, R8 ;  /* 0x000000291f087223 */ /* 0x080fe20000000008 */
[----:B------:R-:W-:Y:S01]  /*1f20*/  FFMA R29, R37, R41, R29 ;  /* 0x00000029251d7223 */ /* 0x000fe2000000001d */
[-C--:B------:R-:W-:Y:S01]  /*1f30*/  FFMA R19, R42, R44.reuse, R19 ;  /* 0x0000002c2a137223 */ /* 0x080fe20000000013 */
[-C--:B------:R-:W-:Y:S01]  /*1f40*/  FFMA R6, R39, R44.reuse, R6 ;  /* 0x0000002c27067223 */ /* 0x080fe20000000006 */
[-C--:B------:R-:W-:Y:S01]  /*1f50*/  FFMA R5, R31, R44.reuse, R5 ;  /* 0x0000002c1f057223 */ /* 0x080fe20000000005 */
[----:B------:R-:W-:Y:S01]  /*1f60*/  FFMA R4, R37, R44, R4 ;  /* 0x0000002c25047223 */ /* 0x000fe20000000004 */
[----:B------:R-:W-:Y:S01]  /*1f70*/  SHF.L.U32 R42, R38, 0x10, RZ ;  /* 0x00000010262a7819 */ /* 0x000fe200000006ff */
[----:B------:R-:W5:Y:S01]  /*1f80*/  LDS.U16 R37, [R23+0x6] ;  /* 0x0000060017257984 */ /* 0x000f620000000400 */
[----:B------:R-:W-:-:S03]  /*1f90*/  SHF.L.U32 R39, R24, 0x10, RZ ;  /* 0x0000001018277819 */ /* 0x000fc600000006ff */
[----:B------:R-:W5:Y:S01]  /*1fa0*/  LDS.U16 R35, [R34+0x198] ;  /* 0x0001980022237984 */ /* 0x000f620000000400 */
[----:B------:R-:W-:Y:S01]  /*1fb0*/  SHF.L.U32 R44, R25, 0x10, RZ ;  /* 0x00000010192c7819 */ /* 0x000fe200000006ff */
[-C--:B------:R-:W-:Y:S02]  /*1fc0*/  FFMA R27, R39, R42.reuse, R27 ;  /* 0x0000002a271b7223 */ /* 0x080fe4000000001b */
[----:B------:R-:W5:Y:S01]  /*1fd0*/  LDS.U16 R31, [R23+0x4e] ;  /* 0x00004e00171f7984 */ /* 0x000f620000000400 */
[----:B0-----:R-:W-:Y:S01]  /*1fe0*/  SHF.L.U32 R32, R32, 0x10, RZ ;  /* 0x0000001020207819 */ /* 0x001fe200000006ff */
[-C--:B------:R-:W-:Y:S02]  /*1ff0*/  FFMA R7, R44, R42.reuse, R7 ;  /* 0x0000002a2c077223 */ /* 0x080fe40000000007 */
[----:B------:R-:W0:Y:S01]  /*2000*/  LDS.U16 R38, [R23+0x96] ;  /* 0x0000960017267984 */ /* 0x000e220000000400 */
[----:B-1----:R-:W-:Y:S01]  /*2010*/  SHF.L.U32 R41, R36, 0x10, RZ ;  /* 0x0000001024297819 */ /* 0x002fe200000006ff */
[----:B------:R-:W-:-:S02]  /*2020*/  FFMA R28, R32, R42, R28 ;  /* 0x0000002a201c7223 */ /* 0x000fc4000000001c */
[----:B------:R-:W1:Y:S01]  /*2030*/  LDS.U16 R24, [R34+0x19a] ;  /* 0x00019a0022187984 */ /* 0x000e620000000400 */
[----:B--2---:R-:W-:Y:S01]  /*2040*/  SHF.L.U32 R33, R33, 0x10, RZ ;  /* 0x0000001021217819 */ /* 0x004fe200000006ff */
[----:B------:R-:W-:Y:S02]  /*2050*/  FFMA R21, R41, R42, R21 ;  /* 0x0000002a29157223 */ /* 0x000fe40000000015 */
[----:B------:R-:W2:Y:S02]  /*2060*/  LDS.U16 R25, [R23+0xde] ;  /* 0x0000de0017197984 */ /* 0x000ea40000000400 */
[-C--:B------:R-:W-:Y:S01]  /*2070*/  FFMA R3, R32, R33.reuse, R3 ;  /* 0x0000002120037223 */ /* 0x080fe20000000003 */
[-C--:B------:R-:W-:Y:S01]  /*2080*/  FFMA R10, R44, R33.reuse, R10 ;  /* 0x000000212c0a7223 */ /* 0x080fe2000000000a */
[-C--:B------:R-:W-:Y:S01]  /*2090*/  FFMA R12, R39, R33.reuse, R12 ;  /* 0x00000021270c7223 */ /* 0x080fe2000000000c */
[----:B------:R-:W-:Y:S01]  /*20a0*/  FFMA R18, R41, R33, R18 ;  /* 0x0000002129127223 */ /* 0x000fe20000000012 */
[----:B---3--:R-:W-:Y:S01]  /*20b0*/  SHF.L.U32 R40, R40, 0x10, RZ ;  /* 0x0000001028287819 */ /* 0x008fe200000006ff */
[----:B------:R-:W3:Y:S01]  /*20c0*/  LDS.U16 R33, [R34+0x19c] ;  /* 0x00019c0022217984 */ /* 0x000ee20000000400 */
[----:B----4-:R-:W-:-:S03]  /*20d0*/  SHF.L.U32 R36, R22, 0x10, RZ ;  /* 0x0000001016247819 */ /* 0x010fc600000006ff */
[----:B------:R-:W4:Y:S01]  /*20e0*/  LDS.U16 R22, [R34+0x19e] ;  /* 0x00019e0022167984 */ /* 0x000f220000000400 */
[-C--:B------:R-:W-:Y:S01]  /*20f0*/  FFMA R5, R32, R40.reuse, R5 ;  /* 0x0000002820057223 */ /* 0x080fe20000000005 */
[CC--:B------:R-:W-:Y:S01]  /*2100*/  FFMA R19, R44.reuse, R40.reuse, R19 ;  /* 0x000000282c137223 */ /* 0x0c0fe20000000013 */
[----:B------:R-:W-:Y:S01]  /*2110*/  FFMA R4, R39, R40, R4 ;  /* 0x0000002827047223 */ /* 0x000fe20000000004 */
[-C--:B------:R-:W-:Y:S01]  /*2120*/  FFMA R11, R44, R36.reuse, R11 ;  /* 0x000000242c0b7223 */ /* 0x080fe2000000000b */
[C---:B------:R-:W-:Y:S01]  /*2130*/  FFMA R26, R41.reuse, R36, R26 ;  /* 0x00000024291a7223 */ /* 0x040fe2000000001a */
[----:B------:R-:W-:Y:S01]  /*2140*/  FFMA R40, R41, R40, R6 ;  /* 0x0000002829287223 */ /* 0x000fe20000000006 */
[-C--:B------:R-:W-:Y:S01]  /*2150*/  FFMA R8, R32, R36.reuse, R8 ;  /* 0x0000002420087223 */ /* 0x080fe20000000008 */
[----:B------:R-:W-:Y:S01]  /*2160*/  FFMA R29, R39, R36, R29 ;  /* 0x00000024271d7223 */ /* 0x000fe2000000001d */
[----:B-----5:R-:W-:Y:S01]  /*2170*/  SHF.L.U32 R37, R37, 0x10, RZ ;  /* 0x0000001025257819 */ /* 0x020fe200000006ff */
        /* <DEDUP_REMOVED lines=13> */
[-C--:B------:R-:W-:Y:S02]  /*2250*/  FFMA R3, R37, R24.reuse, R3 ;  /* 0x0000001825037223 */ /* 0x080fe40000000003 */
[----:B------:R-:W2:Y:S01]  /*2260*/  LDS.U16 R31, [R34+0x222] ;  /* 0x00022200221f7984 */ /* 0x000ea20000000400 */
[-C--:B------:R-:W-:Y:S01]  /*2270*/  FFMA R10, R44, R24.reuse, R10 ;  /* 0x000000182c0a7223 */ /* 0x080fe2000000000a */
[-C--:B------:R-:W-:Y:S01]  /*2280*/  FFMA R12, R41, R24.reuse, R12 ;  /* 0x00000018290c7223 */ /* 0x080fe2000000000c */
[C---:B------:R-:W-:Y:S01]  /*2290*/  FFMA R24, R25.reuse, R24, R18 ;  /* 0x0000001819187223 */ /* 0x040fe20000000012 */
[----:B------:R-:W-:Y:S01]  /*22a0*/  FFMA R21, R25, R42, R21 ;  /* 0x0000002a19157223 */ /* 0x000fe20000000015 */
[----:B------:R-:W2:Y:S01]  /*22b0*/  LDS.U16 R18, [R34+0x224] ;  /* 0x0002240022127984 */ /* 0x000ea20000000400 */
[----:B---3--:R-:W-:-:S03]  /*22c0*/  SHF.L.U32 R38, R33, 0x10, RZ ;  /* 0x0000001021267819 */ /* 0x008fc600000006ff */
[----:B------:R-:W3:Y:S01]  /*22d0*/  LDS.U16 R33, [R34+0x226] ;  /* 0x0002260022217984 */ /* 0x000ee20000000400 */
[----:B----4-:R-:W-:Y:S01]  /*22e0*/  SHF.L.U32 R22, R22, 0x10, RZ ;  /* 0x0000001016167819 */ /* 0x010fe200000006ff */
[-C--:B------:R-:W-:Y:S01]  /*22f0*/  FFMA R8, R37, R38.reuse, R8 ;  /* 0x0000002625087223 */ /* 0x080fe20000000008 */
[CC--:B------:R-:W-:Y:S01]  /*2300*/  FFMA R11, R44.reuse, R38.reuse, R11 ;  /* 0x000000262c0b7223 */ /* 0x0c0fe2000000000b */
[-C--:B------:R-:W-:Y:S01]  /*2310*/  FFMA R29, R41, R38.reuse, R29 ;  /* 0x00000026291d7223 */ /* 0x080fe2000000001d */
[----:B------:R-:W-:Y:S01]  /*2320*/  FFMA R26, R25, R38, R26 ;  /* 0x00000026191a7223 */ /* 0x000fe2000000001a */
[-C--:B------:R-:W-:Y:S01]  /*2330*/  FFMA R5, R37, R22.reuse, R5 ;  /* 0x0000001625057223 */ /* 0x080fe20000000005 */
[-C--:B------:R-:W-:Y:S01]  /*2340*/  FFMA R40, R25, R22.reuse, R40 ;  /* 0x0000001619287223 */ /* 0x080fe20000000028 */
[-C--:B------:R-:W-:Y:S01]  /*2350*/  FFMA R19, R44, R22.reuse, R19 ;  /* 0x000000162c137223 */ /* 0x080fe20000000013 */
[----:B------:R-:W-:Y:S01]  /*2360*/  FFMA R4, R41, R22, R4 ;  /* 0x0000001629047223 */ /* 0x000fe20000000004 */
[----:B------:R-:W4:Y:S01]  /*2370*/  LDS.U16 R25, [R34+0x2a8] ;  /* 0x0002a80022197984 */ /* 0x000f220000000400 */
[----:B-----5:R-:W-:-:S03]  /*2380*/  SHF.L.U32 R32, R32, 0x10, RZ ;  /* 0x0000001020207819 */ /* 0x020fc600000006ff */
        /* <DEDUP_REMOVED lines=13> */
[----:B------:R-:W-:-:S04]  /*2460*/  FFMA R21, R43, R38, R21 ;  /* 0x000000262b157223 */ /* 0x000fc80000000015 */
[-C--:B------:R-:W-:Y:S01]  /*2470*/  FFMA R3, R32, R31.reuse, R3 ;  /* 0x0000001f20037223 */ /* 0x080fe20000000003 */
[-C--:B------:R-:W-:Y:S01]  /*2480*/  FFMA R10, R36, R31.reuse, R10 ;  /* 0x0000001f240a7223 */ /* 0x080fe2000000000a */
[-C--:B------:R-:W-:Y:S01]  /*2490*/  FFMA R12, R39, R31.reuse, R12 ;  /* 0x0000001f270c7223 */ /* 0x080fe2000000000c */
[----:B------:R-:W-:Y:S01]  /*24a0*/  FFMA R24, R43, R31, R24 ;  /* 0x0000001f2b187223 */ /* 0x000fe20000000018 */
[----:B------:R-:W-:Y:S01]  /*24b0*/  SHF.L.U32 R38, R18, 0x10, RZ ;  /* 0x0000001012267819 */ /* 0x000fe200000006ff */
[----:B------:R-:W2:Y:S01]  /*24c0*/  LDS.U16 R31, [R34+0x2ac] ;  /* 0x0002ac00221f7984 */ /* 0x000ea20000000400 */
[----:B---3--:R-:W-:-:S03]  /*24d0*/  SHF.L.U32 R33, R33, 0x10, RZ ;  /* 0x0000001021217819 */ /* 0x008fc600000006ff */
[----:B------:R-:W3:Y:S01]  /*24e0*/  LDS.U16 R18, [R34+0x2ae] ;  /* 0x0002ae0022127984 */ /* 0x000ee20000000400 */
[CC--:B------:R-:W-:Y:S01]  /*24f0*/  FFMA R8, R32.reuse, R38.reuse, R8 ;  /* 0x0000002620087223 */ /* 0x0c0fe20000000008 */
[-C--:B------:R-:W-:Y:S01]  /*2500*/  FFMA R5, R32, R33.reuse, R5 ;  /* 0x0000002120057223 */ /* 0x080fe20000000005 */
[CC--:B------:R-:W-:Y:S01]  /*2510*/  FFMA R19, R36.reuse, R33.reuse, R19 ;  /* 0x0000002124137223 */ /* 0x0c0fe20000000013 */
[-C--:B------:R-:W-:Y:S01]  /*2520*/  FFMA R4, R39, R33.reuse, R4 ;  /* 0x0000002127047223 */ /* 0x080fe20000000004 */
[----:B------:R-:W-:Y:S01]  /*2530*/  FFMA R40, R43, R33, R40 ;  /* 0x000000212b287223 */ /* 0x000fe20000000028 */
[-C--:B------:R-:W-:Y:S01]  /*2540*/  FFMA R11, R36, R38.reuse, R11 ;  /* 0x00000026240b7223 */ /* 0x080fe2000000000b */
[----:B------:R-:W3:Y:S01]  /*2550*/  LDS.U16 R33, [R34+0x330] ;  /* 0x0003300022217984 */ /* 0x000ee20000000400 */
[-C--:B------:R-:W-:Y:S01]  /*2560*/  FFMA R29, R39, R38.reuse, R29 ;  /* 0x00000026271d7223 */ /* 0x080fe2000000001d */
[----:B------:R-:W-:Y:S01]  /*2570*/  FFMA R26, R43, R38, R26 ;  /* 0x000000262b1a7223 */ /* 0x000fe2000000001a */
[----:B----4-:R-:W-:Y:S01]  /*2580*/  SHF.L.U32 R38, R25, 0x10, RZ ;  /* 0x0000001019267819 */ /* 0x010fe200000006ff */
[----:B------:R-:W4:Y:S01]  /*2590*/  LDS.U16 R36, [R23+0xc] ;  /* 0x00000c0017247984 */ /* 0x000f220000000400 */
[----:B-----5:R-:W-:-:S02]  /*25a0*/  SHF.L.U32 R42, R37, 0x10, RZ ;  /* 0x00000010252a7819 */ /* 0x020fc400000006ff */
[----:B------:R-:W-:Y:S01]  /*25b0*/  SHF.L.U32 R22, R22, 0x10, RZ ;  /* 0x0000001016167819 */ /* 0x000fe200000006ff */
[----:B------:R-:W5:Y:S01]  /*25c0*/  LDS.U16 R32, [R23+0x54] ;  /* 0x0000540017207984 */ /* 0x000f620000000400 */
[----:B------:R-:W-:Y:S01]  /*25d0*/  SHF.L.U32 R39, R6, 0x10, RZ ;  /* 0x0000001006277819 */ /* 0x000fe200000006ff */
[-C--:B------:R-:W-:Y:S02]  /*25e0*/  FFMA R7, R42, R38.reuse, R7 ;  /* 0x000000262a077223 */ /* 0x080fe40000000007 */
[----:B------:R-:W5:Y:S01]  /*25f0*/  LDS.U16 R25, [R23+0x9c] ;  /* 0x00009c0017197984 */ /* 0x000f620000000400 */
[-C--:B------:R-:W-:Y:S01]  /*2600*/  FFMA R28, R22, R38.reuse, R28 ;  /* 0x00000026161c7223 */ /* 0x080fe2000000001c */
[----:B0-----:R-:W-:Y:S01]  /*2610*/  SHF.L.U32 R41, R41, 0x10, RZ ;  /* 0x0000001029297819 */ /* 0x001fe200000006ff */
[----:B------:R-:W-:Y:S01]  /*2620*/  FFMA R27, R39, R38, R27 ;  /* 0x00000026271b7223 */ /* 0x000fe2000000001b */
[----:B------:R-:W0:Y:S01]  /*2630*/  LDS.U16 R37, [R23+0xe4] ;  /* 0x0000e40017257984 */ /* 0x000e220000000400 */
[----:B-1----:R-:W-:-:S02]  /*2640*/  SHF.L.U32 R35, R35, 0x10, RZ ;  /* 0x0000001023237819 */ /* 0x002fc400000006ff */
[-C--:B------:R-:W-:Y:S01]  /*2650*/  FFMA R3, R22, R41.reuse, R3 ;  /* 0x0000002916037223 */ /* 0x080fe20000000003 */
[----:B------:R-:W1:Y:S01]  /*2660*/  LDS.U16 R6, [R34+0x332] ;  /* 0x0003320022067984 */ /* 0x000e620000000400 */
[-C--:B------:R-:W-:Y:S01]  /*2670*/  FFMA R10, R42, R41.reuse, R10 ;  /* 0x000000292a0a7223 */ /* 0x080fe2000000000a */
[-C--:B------:R-:W-:Y:S01]  /*2680*/  FFMA R12, R39, R41.reuse, R12 ;  /* 0x00000029270c7223 */ /* 0x080fe2000000000c */
[C---:B------:R-:W-:Y:S01]  /*2690*/  FFMA R21, R35.reuse, R38, R21 ;  /* 0x0000002623157223 */ /* 0x040fe20000000015 */
[----:B------:R-:W-:Y:S01]  /*26a0*/  FFMA R24, R35, R41, R24 ;  /* 0x0000002923187223 */ /* 0x000fe20000000018 */
[----:B------:R-:W1:Y:S01]  /*26b0*/  LDS.U16 R38, [R34+0x334] ;  /* 0x0003340022267984 */ /* 0x000e620000000400 */
[----:B--2---:R-:W-:-:S03]  /*26c0*/  SHF.L.U32 R41, R31, 0x10, RZ ;  /* 0x000000101f297819 */ /* 0x004fc600000006ff */
[----:B------:R-:W2:Y:S01]  /*26d0*/  LDS.U16 R31, [R34+0x336] ;  /* 0x00033600221f7984 */ /* 0x000ea20000000400 */
[----:B---3--:R-:W-:Y:S01]  /*26e0*/  SHF.L.U32 R18, R18, 0x10, RZ ;  /* 0x0000001012127819 */ /* 0x008fe200000006ff */
[-C--:B------:R-:W-:Y:S01]  /*26f0*/  FFMA R26, R35, R41.reuse, R26 ;  /* 0x00000029231a7223 */ /* 0x080fe2000000001a */
[-C--:B------:R-:W-:Y:S01]  /*2700*/  FFMA R11, R42, R41.reuse, R11 ;  /* 0x000000292a0b7223 */ /* 0x080fe2000000000b */
[-C--:B------:R-:W-:Y:S01]  /*2710*/  FFMA R8, R22, R41.reuse, R8 ;  /* 0x0000002916087223 */ /* 0x080fe20000000008 */
[----:B------:R-:W-:Y:S01]  /*2720*/  FFMA R29, R39, R41, R29 ;  /* 0x00000029271d7223 */ /* 0x000fe2000000001d */
[-C--:B------:R-:W-:Y:S01]  /*2730*/  FFMA R40, R35, R18.reuse, R40 ;  /* 0x0000001223287223 */ /* 0x080fe20000000028 */
[-C--:B------:R-:W-:Y:S01]  /*2740*/  FFMA R19, R42, R18.reuse, R19 ;  /* 0x000000122a137223 */ /* 0x080fe20000000013 */
[----:B------:R-:W3:Y:S01]  /*2750*/  LDS.U16 R35, [R34+0x3b8] ;  /* 0x0003b80022237984 */ /* 0x000ee20000000400 */
[----:B------:R-:W-:Y:S01]  /*2760*/  SHF.L.U32 R42, R33, 0x10, RZ ;  /* 0x00000010212a7819 */ /* 0x000fe200000006ff */
[-C--:B------:R-:W-:Y:S01]  /*2770*/  FFMA R5, R22, R18.reuse, R5 ;  /* 0x0000001216057223 */ /* 0x080fe20000000005 */
[----:B------:R-:W-:Y:S01]  /*2780*/  FFMA R4, R39, R18, R4 ;  /* 0x0000001227047223 */ /* 0x000fe20000000004 */
[----:B------:R-:W3:Y:S01]  /*2790*/  LDS.U16 R33, [R23+0xe6] ;  /* 0x0000e60017217984 */ /* 0x000ee20000000400 */
[----:B----4-:R-:W-:-:S03]  /*27a0*/  SHF.L.U32 R36, R36, 0x10, RZ ;  /* 0x0000001024247819 */ /* 0x010fc600000006ff */
[----:B------:R-:W4:Y:S01]  /*27b0*/  LDS.U16 R18, [R23+0xe] ;  /* 0x00000e0017127984 */ /* 0x000f220000000400 */
[----:B-----5:R-:W-:Y:S01]  /*27c0*/  SHF.L.U32 R32, R32, 0x10, RZ ;  /* 0x0000001020207819 */ /* 0x020fe200000006ff */
[-C--:B------:R-:W-:Y:S02]  /*27d0*/  FFMA R28, R36, R42.reuse, R28 ;  /* 0x0000002a241c7223 */ /* 0x080fe4000000001c */
[----:B------:R-:W5:Y:S01]  /*27e0*/  LDS.U16 R22, [R23+0x56] ;  /* 0x0000560017167984 */ /* 0x000f620000000400 */
[----:B------:R-:W-:Y:S01]  /*27f0*/  SHF.L.U32 R41, R25, 0x10, RZ ;  /* 0x0000001019297819 */ /* 0x000fe200000006ff */
[-C--:B------:R-:W-:Y:S02]  /*2800*/  FFMA R7, R32, R42.reuse, R7 ;  /* 0x0000002a20077223 */ /* 0x080fe40000000007 */
[----:B------:R-:W5:Y:S01]  /*2810*/  LDS.U16 R39, [R23+0x9e] ;  /* 0x00009e0017277984 */ /* 0x000f620000000400 */
[----:B0-----:R-:W-:Y:S01]  /*2820*/  SHF.L.U32 R37, R37, 0x10, RZ ;  /* 0x0000001025257819 */ /* 0x001fe200000006ff */
[----:B------:R-:W-:-:S02]  /*2830*/  FFMA R27, R41, R42, R27 ;  /* 0x0000002a291b7223 */ /* 0x000fc4000000001b */
[----:B------:R-:W0:Y:S01]  /*2840*/  LDS.U16 R25, [R34+0x3ba] ;  /* 0x0003ba0022197984 */ /* 0x000e220000000400 */
[----:B-1----:R-:W-:Y:S01]  /*2850*/  SHF.L.U32 R43, R6, 0x10, RZ ;  /* 0x00000010062b7819 */ /* 0x002fe200000006ff */
[----:B------:R-:W-:Y:S02]  /*2860*/  FFMA R21, R37, R42, R21 ;  /* 0x0000002a25157223 */ /* 0x000fe40000000015 */
[----:B------:R-:W1:Y:S01]  /*2870*/  LDS.U16 R6, [R34+0x3bc] ;  /* 0x0003bc0022067984 */ /* 0x000e620000000400 */
[----:B------:R-:W-:Y:S01]  /*2880*/  SHF.L.U32 R42, R38, 0x10, RZ ;  /* 0x00000010262a7819 */ /* 0x000fe200000006ff */
[-C--:B------:R-:W-:Y:S01]  /*2890*/  FFMA R10, R32, R43.reuse, R10 ;  /* 0x0000002b200a7223 */ /* 0x080fe2000000000a */
[-C--:B------:R-:W-:Y:S01]  /*28a0*/  FFMA R12, R41, R43.reuse, R12 ;  /* 0x0000002b290c7223 */ /* 0x080fe2000000000c */
[----:B------:R-:W1:Y:S01]  /*28b0*/  LDS.U16 R38, [R34+0x3be] ;  /* 0x0003be0022267984 */ /* 0x000e620000000400 */
[CC--:B------:R-:W-:Y:S01]  /*28c0*/  FFMA R3, R36.reuse, R43.reuse, R3 ;  /* 0x0000002b24037223 */ /* 0x0c0fe20000000003 */
[-C--:B------:R-:W-:Y:S01]  /*28d0*/  FFMA R8, R36, R42.reuse, R8 ;  /* 0x0000002a24087223 */ /* 0x080fe20000000008 */
[----:B--2---:R-:W-:Y:S01]  /*28e0*/  SHF.L.U32 R31, R31, 0x10, RZ ;  /* 0x000000101f1f7819 */ /* 0x004fe200000006ff */
[-C--:B------:R-:W-:Y:S01]  /*28f0*/  FFMA R11, R32, R42.reuse, R11 ;  /* 0x0000002a200b7223 */ /* 0x080fe2000000000b */
[-C--:B------:R-:W-:Y:S01]  /*2900*/  FFMA R29, R41, R42.reuse, R29 ;  /* 0x0000002a291d7223 */ /* 0x080fe2000000001d */
[C---:B------:R-:W-:Y:S01]  /*2910*/  FFMA R26, R37.reuse, R42, R26 ;  /* 0x0000002a251a7223 */ /* 0x040fe2000000001a */
[----:B------:R-:W-:Y:S01]  /*2920*/  FFMA R24, R37, R43, R24 ;  /* 0x0000002b25187223 */ /* 0x000fe20000000018 */
[-C--:B------:R-:W-:Y:S01]  /*2930*/  FFMA R5, R36, R31.reuse, R5 ;  /* 0x0000001f24057223 */ /* 0x080fe20000000005 */
[-C--:B------:R-:W-:Y:S01]  /*2940*/  FFMA R19, R32, R31.reuse, R19 ;  /* 0x0000001f20137223 */ /* 0x080fe20000000013 */
[-C--:B------:R-:W-:Y:S01]  /*2950*/  FFMA R4, R41, R31.reuse, R4 ;  /* 0x0000001f29047223 */ /* 0x080fe20000000004 */
[----:B------:R-:W-:Y:S01]  /*2960*/  FFMA R40, R37, R31, R40 ;  /* 0x0000001f25287223 */ /* 0x000fe20000000028 */
[----:B---3--:R-:W-:Y:S01]  /*2970*/  SHF.L.U32 R42, R35, 0x10, RZ ;  /* 0x00000010232a7819 */ /* 0x008fe200000006ff */
[----:B------:R-:W2:Y:S01]  /*2980*/  LDS.U16 R32, [R34+0x440] ;  /* 0x0004400022207984 */ /* 0x000ea20000000400 */
[----:B------:R-:W-:-:S03]  /*2990*/  SHF.L.U32 R41, R33, 0x10, RZ ;  /* 0x0000001021297819 */ /* 0x000fc600000006ff */
[----:B------:R-:W3:Y:S01]  /*29a0*/  LDS.U16 R31, [R23+0x58] ;  /* 0x00005800171f7984 */ /* 0x000ee20000000400 */
[----:B----4-:R-:W-:-:S03]  /*29b0*/  SHF.L.U32 R18, R18, 0x10, RZ ;  /* 0x0000001012127819 */ /* 0x010fc600000006ff */
[----:B------:R-:W4:Y:S01]  /*29c0*/  LDS.U16 R35, [R23+0xa0] ;  /* 0x0000a00017237984 */ /* 0x000f220000000400 */
[-C--:B------:R-:W-:Y:S01]  /*29d0*/  FFMA R21, R41, R42.reuse, R21 ;  /* 0x0000002a29157223 */ /* 0x080fe20000000015 */
[----:B-----5:R-:W-:Y:S02]  /*29e0*/  SHF.L.U32 R22, R22, 0x10, RZ ;  /* 0x0000001016167819 */ /* 0x020fe400000006ff */
[----:B------:R-:W5:Y:S01]  /*29f0*/  LDS.U16 R36, [R23+0x10] ;  /* 0x0000100017247984 */ /* 0x000f620000000400 */
[-C--:B------:R-:W-:Y:S01]  /*2a00*/  FFMA R28, R18, R42.reuse, R28 ;  /* 0x0000002a121c7223 */ /* 0x080fe2000000001c */
[----:B------:R-:W-:Y:S02]  /*2a10*/  SHF.L.U32 R39, R39, 0x10, RZ ;  /* 0x0000001027277819 */ /* 0x000fe400000006ff */
[----:B------:R-:W5:Y:S01]  /*2a20*/  LDS.U16 R33, [R23+0xe8] ;  /* 0x0000e80017217984 */ /* 0x000f620000000400 */
[----:B------:R-:W-:Y:S01]  /*2a30*/  FFMA R7, R22, R42, R7 ;  /* 0x0000002a16077223 */ /* 0x000fe20000000007 */
[----:B0-----:R-:W-:-:S02]  /*2a40*/  SHF.L.U32 R25, R25, 0x10, RZ ;  /* 0x0000001019197819 */ /* 0x001fc400000006ff */
[----:B------:R-:W0:Y:S01]  /*2a50*/  LDS.U16 R37, [R34+0x442] ;  /* 0x0004420022257984 */ /* 0x000e220000000400 */
[C---:B------:R-:W-:Y:S01]  /*2a60*/  FFMA R27, R39.reuse, R42, R27 ;  /* 0x0000002a271b7223 */ /* 0x040fe2000000001b */
[----:B-1----:R-:W-:Y:S01]  /*2a70*/  SHF.L.U32 R42, R6, 0x10, RZ ;  /* 0x00000010062a7819 */ /* 0x002fe200000006ff */
[-C--:B------:R-:W-:Y:S01]  /*2a80*/  FFMA R3, R18, R25.reuse, R3 ;  /* 0x0000001912037223 */ /* 0x080fe20000000003 */
[-C--:B------:R-:W-:Y:S01]  /*2a90*/  FFMA R10, R22, R25.reuse, R10 ;  /* 0x00000019160a7223 */ /* 0x080fe2000000000a */
[-C--:B------:R-:W-:Y:S01]  /*2aa0*/  FFMA R12, R39, R25.reuse, R12 ;  /* 0x00000019270c7223 */ /* 0x080fe2000000000c */
[----:B------:R-:W-:Y:S01]  /*2ab0*/  FFMA R24, R41, R25, R24 ;  /* 0x0000001929187223 */ /* 0x000fe20000000018 */
[----:B------:R-:W1:Y:S01]  /*2ac0*/  LDS.U16 R6, [R34+0x446] ;  /* 0x0004460022067984 */ /* 0x000e620000000400 */
[----:B------:R-:W-:Y:S01]  /*2ad0*/  SHF.L.U32 R38, R38, 0x10, RZ ;  /* 0x0000001026267819 */ /* 0x000fe200000006ff */
[-C--:B------:R-:W-:Y:S01]  /*2ae0*/  FFMA R8, R18, R42.reuse, R8 ;  /* 0x0000002a12087223 */ /* 0x080fe20000000008 */
[-C--:B------:R-:W-:Y:S01]  /*2af0*/  FFMA R11, R22, R42.reuse, R11 ;  /* 0x0000002a160b7223 */ /* 0x080fe2000000000b */
[----:B------:R-:W1:Y:S01]  /*2b00*/  LDS.U16 R25, [R34+0x444] ;  /* 0x0004440022197984 */ /* 0x000e620000000400 */
[-C--:B------:R-:W-:Y:S01]  /*2b10*/  FFMA R29, R39, R42.reuse, R29 ;  /* 0x0000002a271d7223 */ /* 0x080fe2000000001d */
[----:B------:R-:W-:Y:S01]  /*2b20*/  FFMA R26, R41, R42, R26 ;  /* 0x0000002a291a7223 */ /* 0x000fe2000000001a */
[-C--:B------:R-:W-:Y:S01]  /*2b30*/  FFMA R5, R18, R38.reuse, R5 ;  /* 0x0000002612057223 */ /* 0x080fe20000000005 */
[-C--:B------:R-:W-:Y:S01]  /*2b40*/  FFMA R19, R22, R38.reuse, R19 ;  /* 0x0000002616137223 */ /* 0x080fe20000000013 */
[-C--:B------:R-:W-:Y:S01]  /*2b50*/  FFMA R4, R39, R38.reuse, R4 ;  /* 0x0000002627047223 */ /* 0x080fe20000000004 */
[----:B------:R-:W-:Y:S01]  /*2b60*/  FFMA R40, R41, R38, R40 ;  /* 0x0000002629287223 */ /* 0x000fe20000000028 */
[----:B------:R-:W-:Y:S01]  /*2b70*/  LDS.U16 R22, [R23+0x12] ;  /* 0x0000120017167984 */ /* 0x000fe20000000400 */
[----:B--2---:R-:W-:-:S03]  /*2b80*/  SHF.L.U32 R42, R32, 0x10, RZ ;  /* 0x00000010202a7819 */ /* 0x004fc600000006ff */
[----:B------:R-:W2:Y:S01]  /*2b90*/  LDS.U16 R38, [R34+0x4c8] ;  /* 0x0004c80022267984 */ /* 0x000ea20000000400 */
[----:B---3--:R-:W-:-:S03]  /*2ba0*/  SHF.L.U32 R44, R31, 0x10, RZ ;  /* 0x000000101f2c7819 */ /* 0x008fc600000006ff */
[----:B------:R-:W3:Y:S01]  /*2bb0*/  LDS.U16 R18, [R23+0x5a] ;  /* 0x00005a0017127984 */ /* 0x000ee20000000400 */
[----:B----4-:R-:W-:Y:S01]  /*2bc0*/  SHF.L.U32 R39, R35, 0x10, RZ ;  /* 0x0000001023277819 */ /* 0x010fe200000006ff */
[-C--:B------:R-:W-:Y:S02]  /*2bd0*/  FFMA R7, R44, R42.reuse, R7 ;  /* 0x0000002a2c077223 */ /* 0x080fe40000000007 */
[----:B------:R-:W4:Y:S01]  /*2be0*/  LDS.U16 R32, [R23+0xa2] ;  /* 0x0000a20017207984 */ /* 0x000f220000000400 */
[----:B-----5:R-:W-:Y:S01]  /*2bf0*/  SHF.L.U32 R36, R36, 0x10, RZ ;  /* 0x0000001024247819 */ /* 0x020fe200000006ff */
[-C--:B------:R-:W-:Y:S02]  /*2c00*/  FFMA R27, R39, R42.reuse, R27 ;  /* 0x0000002a271b7223 */ /* 0x080fe4000000001b */
[----:B------:R-:W5:Y:S01]  /*2c10*/  LDS.U16 R35, [R23+0xea] ;  /* 0x0000ea0017237984 */ /* 0x000f620000000400 */
[----:B------:R-:W-:Y:S01]  /*2c20*/  SHF.L.U32 R33, R33, 0x10, RZ ;  /* 0x0000001021217819 */ /* 0x000fe200000006ff */
[----:B------:R-:W-:-:S02]  /*2c30*/  FFMA R28, R36, R42, R28 ;  /* 0x0000002a241c7223 */ /* 0x000fc4000000001c */
[----:B------:R-:W5:Y:S01]  /*2c40*/  LDS.U16 R31, [R34+0x4ca] ;  /* 0x0004ca00221f7984 */ /* 0x000f620000000400 */
[----:B0-----:R-:W-:Y:S01]  /*2c50*/  SHF.L.U32 R37, R37, 0x10, RZ ;  /* 0x0000001025257819 */ /* 0x001fe200000006ff */
[----:B------:R-:W-:-:S04]  /*2c60*/  FFMA R21, R33, R42, R21 ;  /* 0x0000002a21157223 */ /* 0x000fc80000000015 */
[-C--:B------:R-:W-:Y:S01]  /*2c70*/  FFMA R3, R36, R37.reuse, R3 ;  /* 0x0000002524037223 */ /* 0x080fe20000000003 */
[-C--:B------:R-:W-:Y:S01]  /*2c80*/  FFMA R10, R44, R37.reuse, R10 ;  /* 0x000000252c0a7223 */ /* 0x080fe2000000000a */
[-C--:B------:R-:W-:Y:S01]  /*2c90*/  FFMA R12, R39, R37.reuse, R12 ;  /* 0x00000025270c7223 */ /* 0x080fe2000000000c */
[----:B------:R-:W-:Y:S01]  /*2ca0*/  FFMA R24, R33, R37, R24 ;  /* 0x0000002521187223 */ /* 0x000fe20000000018 */
[----:B-1----:R-:W-:Y:S01]  /*2cb0*/  SHF.L.U32 R6, R6, 0x10, RZ ;  /* 0x0000001006067819 */ /* 0x002fe200000006ff */
[----:B------:R-:W0:Y:S01]  /*2cc0*/  LDS.U16 R37, [R34+0x4cc] ;  /* 0x0004cc0022257984 */ /* 0x000e220000000400 */
[----:B------:R-:W-:-:S03]  /*2cd0*/  SHF.L.U32 R41, R25, 0x10, RZ ;  /* 0x0000001019297819 */ /* 0x000fc600000006ff */
[----:B------:R-:W1:Y:S01]  /*2ce0*/  LDS.U16 R25, [R34+0x4ce] ;  /* 0x0004ce0022197984 */ /* 0x000e620000000400 */
[-C--:B------:R-:W-:Y:S01]  /*2cf0*/  FFMA R5, R36, R6.reuse, R5 ;  /* 0x0000000624057223 */ /* 0x080fe20000000005 */
[-C--:B------:R-:W-:Y:S01]  /*2d00*/  FFMA R19, R44, R6.reuse, R19 ;  /* 0x000000062c137223 */ /* 0x080fe20000000013 */
[-C--:B------:R-:W-:Y:S01]  /*2d10*/  FFMA R4, R39, R6.reuse, R4 ;  /* 0x0000000627047223 */ /* 0x080fe20000000004 */
[----:B------:R-:W-:Y:S01]  /*2d20*/  FFMA R40, R33, R6, R40 ;  /* 0x0000000621287223 */ /* 0x000fe20000000028 */
[-C--:B------:R-:W-:Y:S01]  /*2d30*/  FFMA R8, R36, R41.reuse, R8 ;  /* 0x0000002924087223 */ /* 0x080fe20000000008 */
[-C--:B------:R-:W-:Y:S01]  /*2d40*/  FFMA R11, R44, R41.reuse, R11 ;  /* 0x000000292c0b7223 */ /* 0x080fe2000000000b */
[-C--:B------:R-:W-:Y:S01]  /*2d50*/  FFMA R29, R39, R41.reuse, R29 ;  /* 0x00000029271d7223 */ /* 0x080fe2000000001d */
[----:B------:R-:W-:Y:S01]  /*2d60*/  FFMA R26, R33, R41, R26 ;  /* 0x00000029211a7223 */ /* 0x000fe2000000001a */
[----:B------:R-:W1:Y:S01]  /*2d70*/  LDS.U16 R6, [R34+0x550] ;  /* 0x0005500022067984 */ /* 0x000e620000000400 */
[----:B--2---:R-:W-:-:S02]  /*2d80*/  SHF.L.U32 R42, R38, 0x10, RZ ;  /* 0x00000010262a7819 */ /* 0x004fc400000006ff */
[----:B------:R-:W-:Y:S01]  /*2d90*/  SHF.L.U32 R22, R22, 0x10, RZ ;  /* 0x0000001016167819 */ /* 0x000fe200000006ff */
[----:B------:R-:W2:Y:S01]  /*2da0*/  LDS.U16 R38, [R23+0xec] ;  /* 0x0000ec0017267984 */ /* 0x000ea20000000400 */
[----:B---3--:R-:W-:Y:S02]  /*2db0*/  SHF.L.U32 R18, R18, 0x10, RZ ;  /* 0x0000001012127819 */ /* 0x008fe400000006ff */
[----:B----4-:R-:W-:Y:S01]  /*2dc0*/  SHF.L.U32 R41, R32, 0x10, RZ ;  /* 0x0000001020297819 */ /* 0x010fe200000006ff */
[----:B------:R-:W3:Y:S01]  /*2dd0*/  LDS.U16 R33, [R23+0x14] ;  /* 0x0000140017217984 */ /* 0x000ee20000000400 */
[-C--:B------:R-:W-:Y:S01]  /*2de0*/  FFMA R28, R22, R42.reuse, R28 ;  /* 0x0000002a161c7223 */ /* 0x080fe2000000001c */
[-C--:B------:R-:W-:Y:S01]  /*2df0*/  FFMA R7, R18, R42.reuse, R7 ;  /* 0x0000002a12077223 */ /* 0x080fe20000000007 */
[----:B-----5:R-:W-:Y:S01]  /*2e00*/  SHF.L.U32 R35, R35, 0x10, RZ ;  /* 0x0000001023237819 */ /* 0x020fe200000006ff */
[----:B------:R-:W4:Y:S01]  /*2e10*/  LDS.U16 R36, [R23+0x5c] ;  /* 0x00005c0017247984 */ /* 0x000f220000000400 */
[----:B------:R-:W-:Y:S01]  /*2e20*/  FFMA R27, R41, R42, R27 ;  /* 0x0000002a291b7223 */ /* 0x000fe2000000001b */
[----:B------:R-:W-:-:S02]  /*2e30*/  SHF.L.U32 R31, R31, 0x10, RZ ;  /* 0x000000101f1f7819 */ /* 0x000fc400000006ff */
[----:B------:R-:W5:Y:S01]  /*2e40*/  LDS.U16 R39, [R23+0xa4] ;  /* 0x0000a40017277984 */ /* 0x000f620000000400 */
[----:B------:R-:W-:-:S03]  /*2e50*/  FFMA R21, R35, R42, R21 ;  /* 0x0000002a23157223 */ /* 0x000fc60000000015 */
[----:B------:R-:W5:Y:S01]  /*2e60*/  LDS.U16 R32, [R34+0x552] ;  /* 0x0005520022207984 */ /* 0x000f620000000400 */
[-C--:B------:R-:W-:Y:S01]  /*2e70*/  FFMA R3, R22, R31.reuse, R3 ;  /* 0x0000001f16037223 */ /* 0x080fe20000000003 */
[-C--:B------:R-:W-:Y:S01]  /*2e80*/  FFMA R10, R18, R31.reuse, R10 ;  /* 0x0000001f120a7223 */ /* 0x080fe2000000000a */
[-C--:B------:R-:W-:Y:S01]  /*2e90*/  FFMA R12, R41, R31.reuse, R12 ;  /* 0x0000001f290c7223 */ /* 0x080fe2000000000c */
[----:B------:R-:W-:Y:S02]  /*2ea0*/  FFMA R24, R35, R31, R24 ;  /* 0x0000001f23187223 */ /* 0x000fe40000000018 */
[----:B------:R-:W5:Y:S01]  /*2eb0*/  LDS.U16 R31, [R34+0x554] ;  /* 0x00055400221f7984 */ /* 0x000f620000000400 */
[----:B0-----:R-:W-:-:S03]  /*2ec0*/  SHF.L.U32 R42, R37, 0x10, RZ ;  /* 0x00000010252a7819 */ /* 0x001fc600000006ff */
[----:B------:R-:W0:Y:S01]  /*2ed0*/  LDS.U16 R37, [R34+0x556] ;  /* 0x0005560022257984 */ /* 0x000e220000000400 */
[----:B-1----:R-:W-:Y:S01]  /*2ee0*/  SHF.L.U32 R25, R25, 0x10, RZ ;  /* 0x0000001019197819 */ /* 0x002fe200000006ff */
[-C--:B------:R-:W-:Y:S01]  /*2ef0*/  FFMA R8, R22, R42.reuse, R8 ;  /* 0x0000002a16087223 */ /* 0x080fe20000000008 */
[-C--:B------:R-:W-:Y:S01]  /*2f00*/  FFMA R11, R18, R42.reuse, R11 ;  /* 0x0000002a120b7223 */ /* 0x080fe2000000000b */
[-C--:B------:R-:W-:Y:S01]  /*2f10*/  FFMA R29, R41, R42.reuse, R29 ;  /* 0x0000002a291d7223 */ /* 0x080fe2000000001d */
[----:B------:R-:W-:Y:S01]  /*2f20*/  FFMA R26, R35, R42, R26 ;  /* 0x0000002a231a7223 */ /* 0x000fe2000000001a */
[-C--:B------:R-:W-:Y:S01]  /*2f30*/  FFMA R5, R22, R25.reuse, R5 ;  /* 0x0000001916057223 */ /* 0x080fe20000000005 */
[-C--:B------:R-:W-:Y:S01]  /*2f40*/  FFMA R4, R41, R25.reuse, R4 ;  /* 0x0000001929047223 */ /* 0x080fe20000000004 */
[-C--:B------:R-:W-:Y:S01]  /*2f50*/  FFMA R19, R18, R25.reuse, R19 ;  /* 0x0000001912137223 */ /* 0x080fe20000000013 */
[----:B------:R-:W-:Y:S01]  /*2f60*/  SHF.L.U32 R42, R6, 0x10, RZ ;  /* 0x00000010062a7819 */ /* 0x000fe200000006ff */
[----:B------:R-:W-:Y:S01]  /*2f70*/  FFMA R40, R35, R25, R40 ;  /* 0x0000001923287223 */ /* 0x000fe20000000028 */
[----:B------:R-:W1:Y:S01]  /*2f80*/  LDS.U16 R22, [R34+0x5d8] ;  /* 0x0005d80022167984 */ /* 0x000e620000000400 */
[----:B--2---:R-:W-:-:S03]  /*2f90*/  SHF.L.U32 R41, R38, 0x10, RZ ;  /* 0x0000001026297819 */ /* 0x004fc600000006ff */
[----:B------:R-:W2:Y:S01]  /*2fa0*/  LDS.U16 R6, [R23+0xa6] ;  /* 0x0000a60017067984 */ /* 0x000ea20000000400 */
[----:B---3--:R-:W-:-:S03]  /*2fb0*/  SHF.L.U32 R33, R33, 0x10, RZ ;  /* 0x0000001021217819 */ /* 0x008fc600000006ff */
[----:B------:R-:W3:Y:S01]  /*2fc0*/  LDS.U16 R25, [R23+0x16] ;  /* 0x0000160017197984 */ /* 0x000ee20000000400 */
[-C--:B------:R-:W-:Y:S01]  /*2fd0*/  FFMA R21, R41, R42.reuse, R21 ;  /* 0x0000002a29157223 */ /* 0x080fe20000000015 */
[----:B----4-:R-:W-:Y:S02]  /*2fe0*/  SHF.L.U32 R36, R36, 0x10, RZ ;  /* 0x0000001024247819 */ /* 0x010fe400000006ff */
[----:B------:R-:W4:Y:S01]  /*2ff0*/  LDS.U16 R18, [R23+0x5e] ;  /* 0x00005e0017127984 */ /* 0x000f220000000400 */
[-C--:B------:R-:W-:Y:S01]  /*3000*/  FFMA R28, R33, R42.reuse, R28 ;  /* 0x0000002a211c7223 */ /* 0x080fe2000000001c */
[----:B-----5:R-:W-:Y:S02]  /*3010*/  SHF.L.U32 R39, R39, 0x10, RZ ;  /* 0x0000001027277819 */ /* 0x020fe400000006ff */
[----:B------:R-:W5:Y:S01]  /*3020*/  LDS.U16 R35, [R23+0xee] ;  /* 0x0000ee0017237984 */ /* 0x000f620000000400 */
[----:B------:R-:W-:Y:S01]  /*3030*/  FFMA R7, R36, R42, R7 ;  /* 0x0000002a24077223 */ /* 0x000fe20000000007 */
[----:B------:R-:W-:-:S02]  /*3040*/  SHF.L.U32 R32, R32, 0x10, RZ ;  /* 0x0000001020207819 */ /* 0x000fc400000006ff */
[----:B------:R-:W5:Y:S01]  /*3050*/  LDS.U16 R38, [R34+0x5da] ;  /* 0x0005da0022267984 */ /* 0x000f620000000400 */
[----:B------:R-:W-:Y:S02]  /*3060*/  FFMA R27, R39, R42, R27 ;  /* 0x0000002a271b7223 */ /* 0x000fe4000000001b */
[-C--:B------:R-:W-:Y:S01]  /*3070*/  FFMA R3, R33, R32.reuse, R3 ;  /* 0x0000002021037223 */ /* 0x080fe20000000003 */
[-C--:B------:R-:W-:Y:S01]  /*3080*/  FFMA R10, R36, R32.reuse, R10 ;  /* 0x00000020240a7223 */ /* 0x080fe2000000000a */
[-C--:B------:R-:W-:Y:S01]  /*3090*/  FFMA R12, R39, R32.reuse, R12 ;  /* 0x00000020270c7223 */ /* 0x080fe2000000000c */
[----:B------:R-:W-:Y:S01]  /*30a0*/  FFMA R24, R41, R32, R24 ;  /* 0x0000002029187223 */ /* 0x000fe20000000018 */
[----:B------:R-:W-:Y:S01]  /*30b0*/  SHF.L.U32 R44, R31, 0x10, RZ ;  /* 0x000000101f2c7819 */ /* 0x000fe200000006ff */
[----:B------:R-:W5:Y:S01]  /*30c0*/  LDS.U16 R32, [R34+0x5dc] ;  /* 0x0005dc0022207984 */ /* 0x000f620000000400 */
[----:B0-----:R-:W-:-:S03]  /*30d0*/  SHF.L.U32 R42, R37, 0x10, RZ ;  /* 0x00000010252a7819 */ /* 0x001fc600000006ff */
[----:B------:R-:W0:Y:S01]  /*30e0*/  LDS.U16 R31, [R34+0x5de] ;  /* 0x0005de00221f7984 */ /* 0x000e220000000400 */
[C---:B------:R-:W-:Y:S01]  /*30f0*/  FFMA R11, R36.reuse, R44, R11 ;  /* 0x0000002c240b7223 */ /* 0x040fe2000000000b */
[----:B------:R-:W-:Y:S01]  /*3100*/  FFMA R19, R36, R42, R19 ;  /* 0x0000002a24137223 */ /* 0x000fe20000000013 */
[----:B------:R-:W-:Y:S01]  /*3110*/  FFMA R26, R41, R44, R26 ;  /* 0x0000002c291a7223 */ /* 0x000fe2000000001a */
[----:B------:R-:W0:Y:S01]  /*3120*/  LDS.U16 R36, [R34+0x660] ;  /* 0x0006600022247984 */ /* 0x000e220000000400 */
[-C--:B------:R-:W-:Y:S01]  /*3130*/  FFMA R5, R33, R42.reuse, R5 ;  /* 0x0000002a21057223 */ /* 0x080fe20000000005 */
[-C--:B------:R-:W-:Y:S01]  /*3140*/  FFMA R4, R39, R42.reuse, R4 ;  /* 0x0000002a27047223 */ /* 0x080fe20000000004 */
[----:B------:R-:W-:Y:S01]  /*3150*/  FFMA R40, R41, R42, R40 ;  /* 0x0000002a29287223 */ /* 0x000fe20000000028 */
[-C--:B------:R-:W-:Y:S01]  /*3160*/  FFMA R8, R33, R44.reuse, R8 ;  /* 0x0000002c21087223 */ /* 0x080fe20000000008 */
[----:B------:R-:W0:Y:S01]  /*3170*/  LDS.U16 R37, [R23+0x60] ;  /* 0x0000600017257984 */ /* 0x000e220000000400 */
[----:B-1----:R-:W-:Y:S01]  /*3180*/  SHF.L.U32 R42, R22, 0x10, RZ ;  /* 0x00000010162a7819 */ /* 0x002fe200000006ff */
[----:B------:R-:W-:Y:S01]  /*3190*/  FFMA R29, R39, R44, R29 ;  /* 0x0000002c271d7223 */ /* 0x000fe2000000001d */
[----:B--2---:R-:W-:Y:S01]  /*31a0*/  SHF.L.U32 R41, R6, 0x10, RZ ;  /* 0x0000001006297819 */ /* 0x004fe200000006ff */
[----:B------:R-:W1:Y:S01]  /*31b0*/  LDS.U16 R33, [R23+0x18] ;  /* 0x0000180017217984 */ /* 0x000e620000000400 */
[----:B---3--:R-:W-:-:S03]  /*31c0*/  SHF.L.U32 R25, R25, 0x10, RZ ;  /* 0x0000001019197819 */ /* 0x008fc600000006ff */
[----:B------:R-:W2:Y:S01]  /*31d0*/  LDS.U16 R22, [R23+0xa8] ;  /* 0x0000a80017167984 */ /* 0x000ea20000000400 */
[-C--:B------:R-:W-:Y:S01]  /*31e0*/  FFMA R27, R41, R42.reuse, R27 ;  /* 0x0000002a291b7223 */ /* 0x080fe2000000001b */
[----:B----4-:R-:W-:Y:S01]  /*31f0*/  SHF.L.U32 R18, R18, 0x10, RZ ;  /* 0x0000001012127819 */ /* 0x010fe200000006ff */
[-C--:B------:R-:W-:Y:S01]  /*3200*/  FFMA R28, R25, R42.reuse, R28 ;  /* 0x0000002a191c7223 */ /* 0x080fe2000000001c */
[----:B------:R-:W3:Y:S01]  /*3210*/  LDS.U16 R6, [R23+0xf0] ;  /* 0x0000f00017067984 */ /* 0x000ee20000000400 */
[----:B-----5:R-:W-:Y:S02]  /*3220*/  SHF.L.U32 R35, R35, 0x10, RZ ;  /* 0x0000001023237819 */ /* 0x020fe400000006ff */
[-C--:B------:R-:W-:Y:S01]  /*3230*/  FFMA R7, R18, R42.reuse, R7 ;  /* 0x0000002a12077223 */ /* 0x080fe20000000007 */
[----:B------:R-:W4:Y:S01]  /*3240*/  LDS.U16 R39, [R34+0x662] ;  /* 0x0006620022277984 */ /* 0x000f220000000400 */
[----:B------:R-:W-:Y:S01]  /*3250*/  SHF.L.U32 R38, R38, 0x10, RZ ;  /* 0x0000001026267819 */ /* 0x000fe200000006ff */
[----:B------:R-:W-:-:S04]  /*3260*/  FFMA R21, R35, R42, R21 ;  /* 0x0000002a23157223 */ /* 0x000fc80000000015 */
        /* <DEDUP_REMOVED lines=8> */
[-C--:B------:R-:W-:Y:S01]  /*32f0*/  FFMA R8, R25, R44.reuse, R8 ;  /* 0x0000002c19087223 */ /* 0x080fe20000000008 */
[CC--:B------:R-:W-:Y:S01]  /*3300*/  FFMA R11, R18.reuse, R44.reuse, R11 ;  /* 0x0000002c120b7223 */ /* 0x0c0fe2000000000b */
[----:B------:R-:W-:Y:S01]  /*3310*/  FFMA R29, R41, R44, R29 ;  /* 0x0000002c291d7223 */ /* 0x000fe2000000001d */
[-C--:B------:R-:W-:Y:S01]  /*3320*/  FFMA R5, R25, R42.reuse, R5 ;  /* 0x0000002a19057223 */ /* 0x080fe20000000005 */
[-C--:B------:R-:W-:Y:S01]  /*3330*/  FFMA R19, R18, R42.reuse, R19 ;  /* 0x0000002a12137223 */ /* 0x080fe20000000013 */
[----:B------:R-:W0:Y:S01]  /*3340*/  LDS.U16 R25, [R34+0x6e8] ;  /* 0x0006e80022197984 */ /* 0x000e220000000400 */
[-C--:B------:R-:W-:Y:S01]  /*3350*/  FFMA R4, R41, R42.reuse, R4 ;  /* 0x0000002a29047223 */ /* 0x080fe20000000004 */
[C---:B------:R-:W-:Y:S01]  /*3360*/  FFMA R40, R35.reuse, R42, R40 ;  /* 0x0000002a23287223 */ /* 0x040fe20000000028 */
[----:B------:R-:W-:Y:S01]  /*3370*/  SHF.L.U32 R42, R36, 0x10, RZ ;  /* 0x00000010242a7819 */ /* 0x000fe200000006ff */
[----:B------:R-:W-:Y:S01]  /*3380*/  FFMA R26, R35, R44, R26 ;  /* 0x0000002c231a7223 */ /* 0x000fe2000000001a */
[----:B------:R-:W0:Y:S01]  /*3390*/  LDS.U16 R36, [R23+0xf2] ;  /* 0x0000f20017247984 */ /* 0x000e220000000400 */
[----:B------:R-:W-:-:S02]  /*33a0*/  SHF.L.U32 R44, R37, 0x10, RZ ;  /* 0x00000010252c7819 */ /* 0x000fc400000006ff */
[----:B-1----:R-:W-:Y:S01]  /*33b0*/  SHF.L.U32 R33, R33, 0x10, RZ ;  /* 0x0000001021217819 */ /* 0x002fe200000006ff */
[----:B------:R-:W1:Y:S01]  /*33c0*/  LDS.U16 R31, [R23+0x1a] ;  /* 0x00001a00171f7984 */ /* 0x000e620000000400 */
[----:B--2---:R-:W-:Y:S01]  /*33d0*/  SHF.L.U32 R37, R22, 0x10, RZ ;  /* 0x0000001016257819 */ /* 0x004fe200000006ff */
[-C--:B------:R-:W-:Y:S02]  /*33e0*/  FFMA R7, R44, R42.reuse, R7 ;  /* 0x0000002a2c077223 */ /* 0x080fe40000000007 */
[----:B------:R-:W2:Y:S01]  /*33f0*/  LDS.U16 R18, [R23+0x62] ;  /* 0x0000620017127984 */ /* 0x000ea20000000400 */
[----:B---3--:R-:W-:Y:S01]  /*3400*/  SHF.L.U32 R41, R6, 0x10, RZ ;  /* 0x0000001006297819 */ /* 0x008fe200000006ff */
[-C--:B------:R-:W-:Y:S01]  /*3410*/  FFMA R28, R33, R42.reuse, R28 ;  /* 0x0000002a211c7223 */ /* 0x080fe2000000001c */
[-C--:B------:R-:W-:Y:S01]  /*3420*/  FFMA R27, R37, R42.reuse, R27 ;  /* 0x0000002a251b7223 */ /* 0x080fe2000000001b */
[----:B------:R-:W3:Y:S01]  /*3430*/  LDS.U16 R35, [R23+0xaa] ;  /* 0x0000aa0017237984 */ /* 0x000ee20000000400 */
[----:B----4-:R-:W-:Y:S01]  /*3440*/  SHF.L.U32 R39, R39, 0x10, RZ ;  /* 0x0000001027277819 */ /* 0x010fe200000006ff */
[----:B------:R-:W-:-:S02]  /*3450*/  FFMA R21, R41, R42, R21 ;  /* 0x0000002a29157223 */ /* 0x000fc40000000015 */
[----:B------:R-:W4:Y:S02]  /*3460*/  LDS.U16 R22, [R34+0x6ea] ;  /* 0x0006ea0022167984 */ /* 0x000f240000000400 */
[-C--:B------:R-:W-:Y:S01]  /*3470*/  FFMA R3, R33, R39.reuse, R3 ;  /* 0x0000002721037223 */ /* 0x080fe20000000003 */
[-C--:B------:R-:W-:Y:S01]  /*3480*/  FFMA R10, R44, R39.reuse, R10 ;  /* 0x000000272c0a7223 */ /* 0x080fe2000000000a */
[----:B------:R-:W4:Y:S01]  /*3490*/  LDS.U16 R6, [R34+0x6ec] ;  /* 0x0006ec0022067984 */ /* 0x000f220000000400 */
[-C--:B------:R-:W-:Y:S01]  /*34a0*/  FFMA R12, R37, R39.reuse, R12 ;  /* 0x00000027250c7223 */ /* 0x080fe2000000000c */
[----:B------:R-:W-:Y:S02]  /*34b0*/  FFMA R24, R41, R39, R24 ;  /* 0x0000002729187223 */ /* 0x000fe40000000018 */
[----:B------:R-:W-:Y:S01]  /*34c0*/  LDS.U16 R39, [R34+0x772] ;  /* 0x0007720022277984 */ /* 0x000fe20000000400 */
[----:B-----5:R-:W-:-:S03]  /*34d0*/  SHF.L.U32 R42, R38, 0x10, RZ ;  /* 0x00000010262a7819 */ /* 0x020fc600000006ff */
[----:B------:R-:W5:Y:S01]  /*34e0*/  LDS.U16 R38, [R34+0x6ee] ;  /* 0x0006ee0022267984 */ /* 0x000f620000000400 */
[----:B0-----:R-:W-:Y:S01]  /*34f0*/  SHF.L.U32 R32, R32, 0x10, RZ ;  /* 0x0000001020207819 */ /* 0x001fe200000006ff */
[-C--:B------:R-:W-:Y:S01]  /*3500*/  FFMA R8, R33, R42.reuse, R8 ;  /* 0x0000002a21087223 */ /* 0x080fe20000000008 */
[CC--:B------:R-:W-:Y:S01]  /*3510*/  FFMA R11, R44.reuse, R42.reuse, R11 ;  /* 0x0000002a2c0b7223 */ /* 0x0c0fe2000000000b */
[-C--:B------:R-:W-:Y:S01]  /*3520*/  FFMA R29, R37, R42.reuse, R29 ;  /* 0x0000002a251d7223 */ /* 0x080fe2000000001d */
[----:B------:R-:W-:Y:S01]  /*3530*/  FFMA R26, R41, R42, R26 ;  /* 0x0000002a291a7223 */ /* 0x000fe2000000001a */
[-C--:B------:R-:W-:Y:S01]  /*3540*/  FFMA R5, R33, R32.reuse, R5 ;  /* 0x0000002021057223 */ /* 0x080fe20000000005 */
[----:B------:R-:W-:Y:S01]  /*3550*/  SHF.L.U32 R42, R25, 0x10, RZ ;  /* 0x00000010192a7819 */ /* 0x000fe200000006ff */
[----:B------:R-:W0:Y:S01]  /*3560*/  LDS.U16 R33, [R34+0x770] ;  /* 0x0007700022217984 */ /* 0x000e220000000400 */
[-C--:B------:R-:W-:Y:S01]  /*3570*/  FFMA R19, R44, R32.reuse, R19 ;  /* 0x000000202c137223 */ /* 0x080fe20000000013 */
[-C--:B------:R-:W-:Y:S01]  /*3580*/  FFMA R4, R37, R32.reuse, R4 ;  /* 0x0000002025047223 */ /* 0x080fe20000000004 */
[----:B------:R-:W-:Y:S01]  /*3590*/  FFMA R40, R41, R32, R40 ;  /* 0x0000002029287223 */ /* 0x000fe20000000028 */
[----:B------:R-:W0:Y:S01]  /*35a0*/  LDS.U16 R25, [R23+0xac] ;  /* 0x0000ac0017197984 */ /* 0x000e220000000400 */
[----:B------:R-:W-:-:S03]  /*35b0*/  SHF.L.U32 R41, R36, 0x10, RZ ;  /* 0x0000001024297819 */ /* 0x000fc600000006ff */
[----:B------:R-:W0:Y:S01]  /*35c0*/  LDS.U16 R32, [R23+0x1c] ;  /* 0x00001c0017207984 */ /* 0x000e220000000400 */
[----:B-1----:R-:W-:Y:S01]  /*35d0*/  SHF.L.U32 R31, R31, 0x10, RZ ;  /* 0x000000101f1f7819 */ /* 0x002fe200000006ff */
[-C--:B------:R-:W-:Y:S02]  /*35e0*/  FFMA R21, R41, R42.reuse, R21 ;  /* 0x0000002a29157223 */ /* 0x080fe40000000015 */
[----:B------:R-:W1:Y:S01]  /*35f0*/  LDS.U16 R37, [R23+0x64] ;  /* 0x0000640017257984 */ /* 0x000e620000000400 */
[----:B--2---:R-:W-:Y:S01]  /*3600*/  SHF.L.U32 R18, R18, 0x10, RZ ;  /* 0x0000001012127819 */ /* 0x004fe200000006ff */
[-C--:B------:R-:W-:Y:S02]  /*3610*/  FFMA R28, R31, R42.reuse, R28 ;  /* 0x0000002a1f1c7223 */ /* 0x080fe4000000001c */
[----:B------:R-:W2:Y:S01]  /*3620*/  LDS.U16 R36, [R23+0xf4] ;  /* 0x0000f40017247984 */ /* 0x000ea20000000400 */
[----:B---3--:R-:W-:Y:S01]  /*3630*/  SHF.L.U32 R35, R35, 0x10, RZ ;  /* 0x0000001023237819 */ /* 0x008fe200000006ff */
[----:B------:R-:W-:Y:S01]  /*3640*/  FFMA R7, R18, R42, R7 ;  /* 0x0000002a12077223 */ /* 0x000fe20000000007 */
[----:B----4-:R-:W-:-:S03]  /*3650*/  SHF.L.U32 R22, R22, 0x10, RZ ;  /* 0x0000001016167819 */ /* 0x010fc600000006ff */
[----:B------:R-:W-:Y:S01]  /*3660*/  FFMA R27, R35, R42, R27 ;  /* 0x0000002a231b7223 */ /* 0x000fe2000000001b */
[----:B------:R-:W-:Y:S01]  /*3670*/  SHF.L.U32 R42, R6, 0x10, RZ ;  /* 0x00000010062a7819 */ /* 0x000fe200000006ff */
[-C--:B------:R-:W-:Y:S01]  /*3680*/  FFMA R3, R31, R22.reuse, R3 ;  /* 0x000000161f037223 */ /* 0x080fe20000000003 */
[-C--:B------:R-:W-:Y:S01]  /*3690*/  FFMA R10, R18, R22.reuse, R10 ;  /* 0x00000016120a7223 */ /* 0x080fe2000000000a */
[-C--:B------:R-:W-:Y:S01]  /*36a0*/  FFMA R12, R35, R22.reuse, R12 ;  /* 0x00000016230c7223 */ /* 0x080fe2000000000c */
[----:B------:R-:W-:Y:S01]  /*36b0*/  FFMA R24, R41, R22, R24 ;  /* 0x0000001629187223 */ /* 0x000fe20000000018 */
[----:B------:R-:W3:Y:S01]  /*36c0*/  LDS.U16 R6, [R34+0x776] ;  /* 0x0007760022067984 */ /* 0x000ee20000000400 */
[-C--:B------:R-:W-:Y:S01]  /*36d0*/  FFMA R29, R35, R42.reuse, R29 ;  /* 0x0000002a231d7223 */ /* 0x080fe2000000001d */
[-C--:B------:R-:W-:Y:S01]  /*36e0*/  FFMA R8, R31, R42.reuse, R8 ;  /* 0x0000002a1f087223 */ /* 0x080fe20000000008 */
[----:B-----5:R-:W-:Y:S01]  /*36f0*/  SHF.L.U32 R38, R38, 0x10, RZ ;  /* 0x0000001026267819 */ /* 0x020fe200000006ff */
[----:B------:R-:W4:Y:S01]  /*3700*/  LDS.U16 R22, [R34+0x774] ;  /* 0x0007740022167984 */ /* 0x000f220000000400 */
[CC--:B------:R-:W-:Y:S01]  /*3710*/  FFMA R11, R18.reuse, R42.reuse, R11 ;  /* 0x0000002a120b7223 */ /* 0x0c0fe2000000000b */
[----:B------:R-:W-:Y:S01]  /*3720*/  FFMA R26, R41, R42, R26 ;  /* 0x0000002a291a7223 */ /* 0x000fe2000000001a */
[----:B------:R-:W-:Y:S01]  /*3730*/  SHF.L.U32 R39, R39, 0x10, RZ ;  /* 0x0000001027277819 */ /* 0x000fe200000006ff */
[-C--:B------:R-:W-:Y:S01]  /*3740*/  FFMA R5, R31, R38.reuse, R5 ;  /* 0x000000261f057223 */ /* 0x080fe20000000005 */
[-C--:B------:R-:W-:Y:S01]  /*3750*/  FFMA R19, R18, R38.reuse, R19 ;  /* 0x0000002612137223 */ /* 0x080fe20000000013 */
[-C--:B------:R-:W-:Y:S01]  /*3760*/  FFMA R35, R35, R38.reuse, R4 ;  /* 0x0000002623237223 */ /* 0x080fe20000000004 */
[----:B------:R-:W-:Y:S01]  /*3770*/  FFMA R40, R41, R38, R40 ;  /* 0x0000002629287223 */ /* 0x000fe20000000028 */
[----:B------:R-:W5:Y:S01]  /*3780*/  LDS.U16 R4, [R23+0x1e] ;  /* 0x00001e0017047984 */ /* 0x000f620000000400 */
[----:B0-----:R-:W-:-:S02]  /*3790*/  SHF.L.U32 R38, R33, 0x10, RZ ;  /* 0x0000001021267819 */ /* 0x001fc400000006ff */
[----:B------:R-:W-:Y:S01]  /*37a0*/  SHF.L.U32 R44, R25, 0x10, RZ ;  /* 0x00000010192c7819 */ /* 0x000fe200000006ff */
[----:B------:R-:W0:Y:S01]  /*37b0*/  LDS.U16 R18, [R34+0x7f8] ;  /* 0x0007f80022127984 */ /* 0x000e220000000400 */
[----:B------:R-:W-:-:S03]  /*37c0*/  SHF.L.U32 R32, R32, 0x10, RZ ;  /* 0x0000001020207819 */ /* 0x000fc600000006ff */
[----:B------:R-:W0:Y:S01]  /*37d0*/  LDS.U16 R31, [R23+0x66] ;  /* 0x00006600171f7984 */ /* 0x000e220000000400 */
[CC--:B------:R-:W-:Y:S01]  /*37e0*/  FFMA R12, R44.reuse, R39.reuse, R12 ;  /* 0x000000272c0c7223 */ /* 0x0c0fe2000000000c */
[-C--:B------:R-:W-:Y:S01]  /*37f0*/  FFMA R27, R44, R38.reuse, R27 ;  /* 0x000000262c1b7223 */ /* 0x080fe2000000001b */
[----:B-1----:R-:W-:Y:S01]  /*3800*/  SHF.L.U32 R42, R37, 0x10, RZ ;  /* 0x00000010252a7819 */ /* 0x002fe200000006ff */
[----:B------:R-:W1:Y:S01]  /*3810*/  LDS.U16 R33, [R23+0xae] ;  /* 0x0000ae0017217984 */ /* 0x000e620000000400 */
[CC--:B------:R-:W-:Y:S01]  /*3820*/  FFMA R3, R32.reuse, R39.reuse, R3 ;  /* 0x0000002720037223 */ /* 0x0c0fe20000000003 */
[-C--:B------:R-:W-:Y:S01]  /*3830*/  FFMA R28, R32, R38.reuse, R28 ;  /* 0x00000026201c7223 */ /* 0x080fe2000000001c */
[----:B--2---:R-:W-:Y:S01]  /*3840*/  SHF.L.U32 R41, R36, 0x10, RZ ;  /* 0x0000001024297819 */ /* 0x004fe200000006ff */
[----:B------:R-:W2:Y:S01]  /*3850*/  LDS.U16 R25, [R23+0xf6] ;  /* 0x0000f60017197984 */ /* 0x000ea20000000400 */
[C---:B------:R-:W-:Y:S01]  /*3860*/  FFMA R10, R42.reuse, R39, R10 ;  /* 0x000000272a0a7223 */ /* 0x040fe2000000000a */
[----:B------:R-:W-:-:S02]  /*3870*/  FFMA R7, R42, R38, R7 ;  /* 0x000000262a077223 */ /* 0x000fc40000000007 */
[C---:B------:R-:W-:Y:S01]  /*3880*/  FFMA R39, R41.reuse, R39, R24 ;  /* 0x0000002729277223 */ /* 0x040fe20000000018 */
[----:B------:R-:W2:Y:S01]  /*3890*/  LDS.U16 R37, [R34+0x7fa] ;  /* 0x0007fa0022257984 */ /* 0x000ea20000000400 */
[----:B------:R-:W-:-:S03]  /*38a0*/  FFMA R21, R41, R38, R21 ;  /* 0x0000002629157223 */ /* 0x000fc60000000015 */
[----:B------:R-:W2:Y:S01]  /*38b0*/  LDS.U16 R24, [R34+0x7fc] ;  /* 0x0007fc0022187984 */ /* 0x000ea20000000400 */
[----:B---3--:R-:W-:-:S03]  /*38c0*/  SHF.L.U32 R6, R6, 0x10, RZ ;  /* 0x0000001006067819 */ /* 0x008fc600000006ff */
[----:B------:R-:W-:Y:S01]  /*38d0*/  LDS.U16 R36, [R23+0x20] ;  /* 0x0000200017247984 */ /* 0x000fe20000000400 */
[----:B----4-:R-:W-:Y:S01]  /*38e0*/  SHF.L.U32 R43, R22, 0x10, RZ ;  /* 0x00000010162b7819 */ /* 0x010fe200000006ff */
[CC--:B------:R-:W-:Y:S02]  /*38f0*/  FFMA R40, R41.reuse, R6.reuse, R40 ;  /* 0x0000000629287223 */ /* 0x0c0fe40000000028 */
[----:B------:R-:W3:Y:S01]  /*3900*/  LDS.U16 R22, [R34+0x7fe] ;  /* 0x0007fe0022167984 */ /* 0x000ee20000000400 */
[-C--:B------:R-:W-:Y:S01]  /*3910*/  FFMA R19, R42, R6.reuse, R19 ;  /* 0x000000062a137223 */ /* 0x080fe20000000013 */
[-C--:B------:R-:W-:Y:S01]  /*3920*/  FFMA R35, R44, R6.reuse, R35 ;  /* 0x000000062c237223 */ /* 0x080fe20000000023 */
[-C--:B------:R-:W-:Y:S01]  /*3930*/  FFMA R26, R41, R43.reuse, R26 ;  /* 0x0000002b291a7223 */ /* 0x080fe2000000001a */
[-C--:B------:R-:W-:Y:S01]  /*3940*/  FFMA R11, R42, R43.reuse, R11 ;  /* 0x0000002b2a0b7223 */ /* 0x080fe2000000000b */
[-C--:B------:R-:W-:Y:S01]  /*3950*/  FFMA R29, R44, R43.reuse, R29 ;  /* 0x0000002b2c1d7223 */ /* 0x080fe2000000001d */
[----:B-----5:R-:W-:Y:S01]  /*3960*/  SHF.L.U32 R41, R4, 0x10, RZ ;  /* 0x0000001004297819 */ /* 0x020fe200000006ff */
[C---:B------:R-:W-:Y:S01]  /*3970*/  FFMA R5, R32.reuse, R6, R5 ;  /* 0x0000000620057223 */ /* 0x040fe20000000005 */
[----:B------:R-:W4:Y:S01]  /*3980*/  LDS.U16 R4, [R23+0xf8] ;  /* 0x0000f80017047984 */ /* 0x000f220000000400 */
[----:B------:R-:W-:Y:S01]  /*3990*/  FFMA R8, R32, R43, R8 ;  /* 0x0000002b20087223 */ /* 0x000fe20000000008 */
[----:B0-----:R-:W-:-:S02]  /*39a0*/  SHF.L.U32 R18, R18, 0x10, RZ ;  /* 0x0000001012127819 */ /* 0x001fc400000006ff */
[----:B------:R-:W0:Y:S01]  /*39b0*/  LDS.U16 R6, [R23+0x68] ;  /* 0x0000680017067984 */ /* 0x000e220000000400 */
[----:B------:R-:W-:Y:S02]  /*39c0*/  SHF.L.U32 R42, R31, 0x10, RZ ;  /* 0x000000101f2a7819 */ /* 0x000fe400000006ff */
[-C--:B------:R-:W-:Y:S01]  /*39d0*/  FFMA R28, R41, R18.reuse, R28 ;  /* 0x00000012291c7223 */ /* 0x080fe2000000001c */
[----:B------:R-:W5:Y:S01]  /*39e0*/  LDS.U16 R38, [R23+0xb0] ;  /* 0x0000b00017267984 */ /* 0x000f620000000400 */
[----:B-1----:R-:W-:Y:S01]  /*39f0*/  SHF.L.U32 R44, R33, 0x10, RZ ;  /* 0x00000010212c7819 */ /* 0x002fe200000006ff */
[-C--:B------:R-:W-:Y:S02]  /*3a00*/  FFMA R7, R42, R18.reuse, R7 ;  /* 0x000000122a077223 */ /* 0x080fe40000000007 */
[----:B------:R-:W1:Y:S01]  /*3a10*/  LDS.U16 R31, [R34+0x882] ;  /* 0x00088200221f7984 */ /* 0x000e620000000400 */
[----:B--2---:R-:W-:Y:S01]  /*3a20*/  SHF.L.U32 R25, R25, 0x10, RZ ;  /* 0x0000001019197819 */ /* 0x004fe200000006ff */
[----:B------:R-:W-:-:S02]  /*3a30*/  FFMA R27, R44, R18, R27 ;  /* 0x000000122c1b7223 */ /* 0x000fc4000000001b */
[----:B------:R-:W2:Y:S02]  /*3a40*/  LDS.U16 R32, [R34+0x880] ;  /* 0x0008800022207984 */ /* 0x000ea40000000400 */
[----:B------:R-:W-:Y:S01]  /*3a50*/  FFMA R21, R25, R18, R21 ;  /* 0x0000001219157223 */ /* 0x000fe20000000015 */
[----:B------:R-:W-:Y:S01]  /*3a60*/  SHF.L.U32 R37, R37, 0x10, RZ ;  /* 0x0000001025257819 */ /* 0x000fe200000006ff */
[----:B------:R-:W2:Y:S01]  /*3a70*/  LDS.U16 R18, [R34+0x884] ;  /* 0x0008840022127984 */ /* 0x000ea20000000400 */
[----:B------:R-:W-:-:S03]  /*3a80*/  SHF.L.U32 R33, R24, 0x10, RZ ;  /* 0x0000001018217819 */ /* 0x000fc600000006ff */
[----:B------:R-:W2:Y:S01]  /*3a90*/  LDS.U16 R24, [R34+0x886] ;  /* 0x0008860022187984 */ /* 0x000ea20000000400 */
[CC--:B------:R-:W-:Y:S01]  /*3aa0*/  FFMA R3, R41.reuse, R37.reuse, R3 ;  /* 0x0000002529037223 */ /* 0x0c0fe20000000003 */
[C---:B------:R-:W-:Y:S01]  /*3ab0*/  FFMA R10, R42.reuse, R37, R10 ;  /* 0x000000252a0a7223 */ /* 0x040fe2000000000a */
[-C--:B------:R-:W-:Y:S01]  /*3ac0*/  FFMA R8, R41, R33.reuse, R8 ;  /* 0x0000002129087223 */ /* 0x080fe20000000008 */
[-C--:B------:R-:W-:Y:S01]  /*3ad0*/  FFMA R11, R42, R33.reuse, R11 ;  /* 0x000000212a0b7223 */ /* 0x080fe2000000000b */
[-C--:B------:R-:W-:Y:S01]  /*3ae0*/  FFMA R29, R44, R33.reuse, R29 ;  /* 0x000000212c1d7223 */ /* 0x080fe2000000001d */
[C---:B------:R-:W-:Y:S01]  /*3af0*/  FFMA R26, R25.reuse, R33, R26 ;  /* 0x00000021191a7223 */ /* 0x040fe2000000001a */
[----:B---3--:R-:W-:Y:S01]  /*3b00*/  SHF.L.U32 R22, R22, 0x10, RZ ;  /* 0x0000001016167819 */ /* 0x008fe200000006ff */
[----:B------:R-:W3:Y:S01]  /*3b10*/  LDS.U16 R33, [R23+0x6a] ;  /* 0x00006a0017217984 */ /* 0x000ee20000000400 */
[-C--:B------:R-:W-:Y:S01]  /*3b20*/  FFMA R12, R44, R37.reuse, R12 ;  /* 0x000000252c0c7223 */ /* 0x080fe2000000000c */
[----:B------:R-:W-:Y:S01]  /*3b30*/  FFMA R39, R25, R37, R39 ;  /* 0x0000002519277223 */ /* 0x000fe20000000027 */
[----:B------:R-:W-:Y:S01]  /*3b40*/  SHF.L.U32 R36, R36, 0x10, RZ ;  /* 0x0000001024247819 */ /* 0x000fe200000006ff */
[-C--:B------:R-:W-:Y:S01]  /*3b50*/  FFMA R5, R41, R22.reuse, R5 ;  /* 0x0000001629057223 */ /* 0x080fe20000000005 */
[-C--:B------:R-:W-:Y:S01]  /*3b60*/  FFMA R19, R42, R22.reuse, R19 ;  /* 0x000000162a137223 */ /* 0x080fe20000000013 */
[-C--:B------:R-:W-:Y:S01]  /*3b70*/  FFMA R35, R44, R22.reuse, R35 ;  /* 0x000000162c237223 */ /* 0x080fe20000000023 */
[----:B------:R-:W-:Y:S01]  /*3b80*/  FFMA R40, R25, R22, R40 ;  /* 0x0000001619287223 */ /* 0x000fe20000000028 */
[----:B----4-:R-:W-:Y:S01]  /*3b90*/  SHF.L.U32 R43, R4, 0x10, RZ ;  /* 0x00000010042b7819 */ /* 0x010fe200000006ff */
[----:B------:R-:W4:Y:S01]  /*3ba0*/  LDS.U16 R25, [R23+0x22] ;  /* 0x0000220017197984 */ /* 0x000f220000000400 */
[----:B0-----:R-:W-:-:S03]  /*3bb0*/  SHF.L.U32 R6, R6, 0x10, RZ ;  /* 0x0000001006067819 */ /* 0x001fc600000006ff */
[----:B------:R-:W0:Y:S01]  /*3bc0*/  LDS.U16 R22, [R34+0x908] ;  /* 0x0009080022167984 */ /* 0x000e220000000400 */
[----:B-----5:R-:W-:-:S03]  /*3bd0*/  SHF.L.U32 R38, R38, 0x10, RZ ;  /* 0x0000001026267819 */ /* 0x020fc600000006ff */
[----:B------:R-:W5:Y:S01]  /*3be0*/  LDS.U16 R37, [R23+0xb2] ;  /* 0x0000b20017257984 */ /* 0x000f620000000400 */
[----:B-1----:R-:W-:-:S03]  /*3bf0*/  SHF.L.U32 R31, R31, 0x10, RZ ;  /* 0x000000101f1f7819 */ /* 0x002fc600000006ff */
[----:B------:R-:W1:Y:S01]  /*3c00*/  LDS.U16 R41, [R23+0xfa] ;  /* 0x0000fa0017297984 */ /* 0x000e620000000400 */
[----:B--2---:R-:W-:Y:S01]  /*3c10*/  SHF.L.U32 R32, R32, 0x10, RZ ;  /* 0x0000001020207819 */ /* 0x004fe200000006ff */
[-C--:B------:R-:W-:Y:S02]  /*3c20*/  FFMA R3, R36, R31.reuse, R3 ;  /* 0x0000001f24037223 */ /* 0x080fe40000000003 */
[----:B------:R-:W2:Y:S01]  /*3c30*/  LDS.U16 R4, [R34+0x90a] ;  /* 0x00090a0022047984 */ /* 0x000ea20000000400 */
[-C--:B------:R-:W-:Y:S01]  /*3c40*/  FFMA R10, R6, R31.reuse, R10 ;  /* 0x0000001f060a7223 */ /* 0x080fe2000000000a */
[-C--:B------:R-:W-:Y:S01]  /*3c50*/  FFMA R12, R38, R31.reuse, R12 ;  /* 0x0000001f260c7223 */ /* 0x080fe2000000000c */
[----:B------:R-:W-:Y:S01]  /*3c60*/  SHF.L.U32 R45, R18, 0x10, RZ ;  /* 0x00000010122d7819 */ /* 0x000fe200000006ff */
[C---:B------:R-:W-:Y:S01]  /*3c70*/  FFMA R39, R43.reuse, R31, R39 ;  /* 0x0000001f2b277223 */ /* 0x040fe20000000027 */
[----:B------:R-:W2:Y:S01]  /*3c80*/  LDS.U16 R18, [R34+0x90e] ;  /* 0x00090e0022127984 */ /* 0x000ea20000000400 */
[-C--:B------:R-:W-:Y:S01]  /*3c90*/  FFMA R28, R36, R32.reuse, R28 ;  /* 0x00000020241c7223 */ /* 0x080fe2000000001c */
[----:B------:R-:W-:Y:S01]  /*3ca0*/  SHF.L.U32 R24, R24, 0x10, RZ ;  /* 0x0000001018187819 */ /* 0x000fe200000006ff */
[-C--:B------:R-:W-:Y:S01]  /*3cb0*/  FFMA R7, R6, R32.reuse, R7 ;  /* 0x0000002006077223 */ /* 0x080fe20000000007 */
[----:B------:R-:W2:Y:S01]  /*3cc0*/  LDS.U16 R31, [R34+0x90c] ;  /* 0x00090c00221f7984 */ /* 0x000ea20000000400 */
[-C--:B------:R-:W-:Y:S01]  /*3cd0*/  FFMA R27, R38, R32.reuse, R27 ;  /* 0x00000020261b7223 */ /* 0x080fe2000000001b */
[C---:B------:R-:W-:Y:S01]  /*3ce0*/  FFMA R21, R43.reuse, R32, R21 ;  /* 0x000000202b157223 */ /* 0x040fe20000000015 */
[-C--:B------:R-:W-:Y:S01]  /*3cf0*/  FFMA R8, R36, R45.reuse, R8 ;  /* 0x0000002d24087223 */ /* 0x080fe20000000008 */
[-C--:B------:R-:W-:Y:S01]  /*3d00*/  FFMA R29, R38, R45.reuse, R29 ;  /* 0x0000002d261d7223 */ /* 0x080fe2000000001d */
[-C--:B------:R-:W-:Y:S01]  /*3d10*/  FFMA R5, R36, R24.reuse, R5 ;  /* 0x0000001824057223 */ /* 0x080fe20000000005 */
[-C--:B------:R-:W-:Y:S01]  /*3d20*/  FFMA R19, R6, R24.reuse, R19 ;  /* 0x0000001806137223 */ /* 0x080fe20000000013 */
[-C--:B------:R-:W-:Y:S01]  /*3d30*/  FFMA R35, R38, R24.reuse, R35 ;  /* 0x0000001826237223 */ /* 0x080fe20000000023 */
[----:B------:R-:W-:Y:S01]  /*3d40*/  FFMA R40, R43, R24, R40 ;  /* 0x000000182b287223 */ /* 0x000fe20000000028 */
[----:B------:R-:W2:Y:S01]  /*3d50*/  LDS.U16 R32, [R23+0xfc] ;  /* 0x0000fc0017207984 */ /* 0x000ea20000000400 */
[----:B---3--:R-:W-:Y:S01]  /*3d60*/  SHF.L.U32 R42, R33, 0x10, RZ ;  /* 0x00000010212a7819 */ /* 0x008fe200000006ff */
[-C--:B------:R-:W-:Y:S01]  /*3d70*/  FFMA R11, R6, R45.reuse, R11 ;  /* 0x0000002d060b7223 */ /* 0x080fe2000000000b */
[----:B------:R-:W-:Y:S01]  /*3d80*/  FFMA R26, R43, R45, R26 ;  /* 0x0000002d2b1a7223 */ /* 0x000fe2000000001a */
[----:B------:R-:W3:Y:S01]  /*3d90*/  LDS.U16 R36, [R23+0x24] ;  /* 0x0000240017247984 */ /* 0x000ee20000000400 */
[----:B----4-:R-:W-:-:S03]  /*3da0*/  SHF.L.U32 R25, R25, 0x10, RZ ;  /* 0x0000001019197819 */ /* 0x010fc600000006ff */
[----:B------:R-:W4:Y:S01]  /*3db0*/  LDS.U16 R38, [R23+0x6c] ;  /* 0x00006c0017267984 */ /* 0x000f220000000400 */
[----:B0-----:R-:W-:-:S03]  /*3dc0*/  SHF.L.U32 R22, R22, 0x10, RZ ;  /* 0x0000001016167819 */ /* 0x001fc600000006ff */
[----:B------:R-:W0:Y:S01]  /*3dd0*/  LDS.U16 R24, [R23+0xb4] ;  /* 0x0000b40017187984 */ /* 0x000e220000000400 */
[----:B-----5:R-:W-:Y:S01]  /*3de0*/  SHF.L.U32 R44, R37, 0x10, RZ ;  /* 0x00000010252c7819 */ /* 0x020fe200000006ff */
[-C--:B------:R-:W-:Y:S02]  /*3df0*/  FFMA R28, R25, R22.reuse, R28 ;  /* 0x00000016191c7223 */ /* 0x080fe4000000001c */
[----:B------:R-:W5:Y:S01]  /*3e00*/  LDS.U16 R33, [R34+0x992] ;  /* 0x0009920022217984 */ /* 0x000f620000000400 */
[-C--:B------:R-:W-:Y:S01]  /*3e10*/  FFMA R7, R42, R22.reuse, R7 ;  /* 0x000000162a077223 */ /* 0x080fe20000000007 */
[----:B-1----:R-:W-:Y:S01]  /*3e20*/  SHF.L.U32 R41, R41, 0x10, RZ ;  /* 0x0000001029297819 */ /* 0x002fe200000006ff */
[-C--:B------:R-:W-:Y:S01]  /*3e30*/  FFMA R27, R44, R22.reuse, R27 ;  /* 0x000000162c1b7223 */ /* 0x080fe2000000001b */
[----:B------:R-:W1:Y:S01]  /*3e40*/  LDS.U16 R6, [R34+0x990] ;  /* 0x0009900022067984 */ /* 0x000e620000000400 */
[----:B--2---:R-:W-:Y:S02]  /*3e50*/  SHF.L.U32 R4, R4, 0x10, RZ ;  /* 0x0000001004047819 */ /* 0x004fe400000006ff */
[----:B------:R-:W-:Y:S01]  /*3e60*/  FFMA R21, R41, R22, R21 ;  /* 0x0000001629157223 */ /* 0x000fe20000000015 */
[----:B------:R-:W2:Y:S02]  /*3e70*/  LDS.U16 R37, [R34+0xa1a] ;  /* 0x000a1a0022257984 */ /* 0x000ea40000000400 */
[-C--:B------:R-:W-:Y:S01]  /*3e80*/  FFMA R3, R25, R4.reuse, R3 ;  /* 0x0000000419037223 */ /* 0x080fe20000000003 */
[-C--:B------:R-:W-:Y:S01]  /*3e90*/  FFMA R10, R42, R4.reuse, R10 ;  /* 0x000000042a0a7223 */ /* 0x080fe2000000000a */
[-C--:B------:R-:W-:Y:S01]  /*3ea0*/  FFMA R12, R44, R4.reuse, R12 ;  /* 0x000000042c0c7223 */ /* 0x080fe2000000000c */
[----:B------:R-:W-:Y:S01]  /*3eb0*/  FFMA R39, R41, R4, R39 ;  /* 0x0000000429277223 */ /* 0x000fe20000000027 */
[----:B------:R-:W2:Y:S01]  /*3ec0*/  LDS.U16 R22, [R34+0x996] ;  /* 0x0009960022167984 */ /* 0x000ea20000000400 */
[----:B------:R-:W-:-:S02]  /*3ed0*/  SHF.L.U32 R18, R18, 0x10, RZ ;  /* 0x0000001012127819 */ /* 0x000fc400000006ff */
[----:B------:R-:W-:Y:S01]  /*3ee0*/  SHF.L.U32 R31, R31, 0x10, RZ ;  /* 0x000000101f1f7819 */ /* 0x000fe200000006ff */
[----:B------:R-:W2:Y:S02]  /*3ef0*/  LDS.U16 R4, [R34+0x994] ;  /* 0x0009940022047984 */ /* 0x000ea40000000400 */
[-C--:B------:R-:W-:Y:S01]  /*3f00*/  FFMA R5, R25, R18.reuse, R5 ;  /* 0x0000001219057223 */ /* 0x080fe20000000005 */
[-C--:B------:R-:W-:Y:S01]  /*3f10*/  FFMA R19, R42, R18.reuse, R19 ;  /* 0x000000122a137223 */ /* 0x080fe20000000013 */
[-C--:B------:R-:W-:Y:S01]  /*3f20*/  FFMA R35, R44, R18.reuse, R35 ;  /* 0x000000122c237223 */ /* 0x080fe20000000023 */
[----:B------:R-:W-:Y:S01]  /*3f30*/  FFMA R40, R41, R18, R40 ;  /* 0x0000001229287223 */ /* 0x000fe20000000028 */
[-C--:B------:R-:W-:Y:S01]  /*3f40*/  FFMA R8, R25, R31.reuse, R8 ;  /* 0x0000001f19087223 */ /* 0x080fe20000000008 */
[----:B------:R-:W2:Y:S01]  /*3f50*/  LDS.U16 R18, [R34+0xa18] ;  /* 0x000a180022127984 */ /* 0x000ea20000000400 */
[-C--:B------:R-:W-:Y:S01]  /*3f60*/  FFMA R11, R42, R31.reuse, R11 ;  /* 0x0000001f2a0b7223 */ /* 0x080fe2000000000b */
[-C--:B------:R-:W-:Y:S01]  /*3f70*/  FFMA R29, R44, R31.reuse, R29 ;  /* 0x0000001f2c1d7223 */ /* 0x080fe2000000001d */
[----:B------:R-:W-:Y:S01]  /*3f80*/  FFMA R26, R41, R31, R26 ;  /* 0x0000001f291a7223 */ /* 0x000fe2000000001a */
[----:B------:R-:W2:Y:S01]  /*3f90*/  LDS.U16 R25, [R23+0x6e] ;  /* 0x00006e0017197984 */ /* 0x000ea20000000400 */
[----:B------:R-:W-:-:S02]  /*3fa0*/  SHF.L.U32 R43, R32, 0x10, RZ ;  /* 0x00000010202b7819 */ /* 0x000fc400000006ff */
[----:B---3--:R-:W-:Y:S01]  /*3fb0*/  SHF.L.U32 R36, R36, 0x10, RZ ;  /* 0x0000001024247819 */ /* 0x008fe200000006ff */
[----:B------:R-:W3:Y:S01]  /*3fc0*/  LDS.U16 R31, [R23+0x26] ;  /* 0x00002600171f7984 */ /* 0x000ee20000000400 */
[----:B----4-:R-:W-:Y:S02]  /*3fd0*/  SHF.L.U32 R38, R38, 0x10, RZ ;  /* 0x0000001026267819 */ /* 0x010fe400000006ff */
[----:B0-----:R-:W-:Y:S01]  /*3fe0*/  SHF.L.U32 R24, R24, 0x10, RZ ;  /* 0x0000001018187819 */ /* 0x001fe200000006ff */
[----:B------:R-:W0:Y:S01]  /*3ff0*/  LDS.U16 R32, [R23+0xb6] ;  /* 0x0000b60017207984 */ /* 0x000e220000000400 */
[----:B-----5:R-:W-:-:S03]  /*4000*/  SHF.L.U32 R33, R33, 0x10, RZ ;  /* 0x0000001021217819 */ /* 0x020fc600000006ff */
[----:B------:R-:W4:Y:S01]  /*4010*/  LDS.U16 R41, [R23+0xfe] ;  /* 0x0000fe0017297984 */ /* 0x000f220000000400 */
[----:B-1----:R-:W-:Y:S01]  /*4020*/  SHF.L.U32 R6, R6, 0x10, RZ ;  /* 0x0000001006067819 */ /* 0x002fe200000006ff */
[-C--:B------:R-:W-:Y:S01]  /*4030*/  FFMA R3, R36, R33.reuse, R3 ;  /* 0x0000002124037223 */ /* 0x080fe20000000003 */
[-C--:B------:R-:W-:Y:S01]  /*4040*/  FFMA R10, R38, R33.reuse, R10 ;  /* 0x00000021260a7223 */ /* 0x080fe2000000000a */
[-C--:B------:R-:W-:Y:S01]  /*4050*/  FFMA R12, R24, R33.reuse, R12 ;  /* 0x00000021180c7223 */ /* 0x080fe2000000000c */
[C---:B------:R-:W-:Y:S01]  /*4060*/  FFMA R39, R43.reuse, R33, R39 ;  /* 0x000000212b277223 */ /* 0x040fe20000000027 */
        /* <DEDUP_REMOVED lines=8> */
[----:B------:R-:W-:-:S03]  /*40f0*/  SHF.L.U32 R45, R4, 0x10, RZ ;  /* 0x00000010042d7819 */ /* 0x000fc600000006ff */
[-C--:B------:R-:W-:Y:S01]  /*4100*/  FFMA R19, R38, R22.reuse, R19 ;  /* 0x0000001626137223 */ /* 0x080fe20000000013 */
[-C--:B------:R-:W-:Y:S01]  /*4110*/  FFMA R35, R24, R22.reuse, R35 ;  /* 0x0000001618237223 */ /* 0x080fe20000000023 */
[-C--:B------:R-:W-:Y:S01]  /*4120*/  FFMA R5, R36, R22.reuse, R5 ;  /* 0x0000001624057223 */ /* 0x080fe20000000005 */
[-C--:B------:R-:W-:Y:S01]  /*4130*/  FFMA R11, R38, R45.reuse, R11 ;  /* 0x0000002d260b7223 */ /* 0x080fe2000000000b */
[-C--:B------:R-:W-:Y:S01]  /*4140*/  FFMA R29, R24, R45.reuse, R29 ;  /* 0x0000002d181d7223 */ /* 0x080fe2000000001d */
[----:B------:R-:W-:Y:S01]  /*4150*/  SHF.L.U32 R38, R18, 0x10, RZ ;  /* 0x0000001012267819 */ /* 0x000fe200000006ff */
[----:B------:R-:W5:Y:S01]  /*4160*/  LDS.U16 R24, [R23+0xb8] ;  /* 0x0000b80017187984 */ /* 0x000f620000000400 */
[----:B------:R-:W-:Y:S01]  /*4170*/  FFMA R40, R43, R22, R40 ;  /* 0x000000162b287223 */ /* 0x000fe20000000028 */
[-C--:B------:R-:W-:Y:S01]  /*4180*/  FFMA R8, R36, R45.reuse, R8 ;  /* 0x0000002d24087223 */ /* 0x080fe20000000008 */
[----:B------:R-:W-:Y:S01]  /*4190*/  SHF.L.U32 R42, R25, 0x10, RZ ;  /* 0x00000010192a7819 */ /* 0x000fe200000006ff */
[----:B------:R-:W5:Y:S01]  /*41a0*/  LDS.U16 R18, [R23+0x100] ;  /* 0x0001000017127984 */ /* 0x000f620000000400 */
[----:B------:R-:W-:Y:S01]  /*41b0*/  FFMA R26, R43, R45, R26 ;  /* 0x0000002d2b1a7223 */ /* 0x000fe2000000001a */
[----:B---3--:R-:W-:-:S02]  /*41c0*/  SHF.L.U32 R31, R31, 0x10, RZ ;  /* 0x000000101f1f7819 */ /* 0x008fc400000006ff */
[----:B------:R-:W3:Y:S01]  /*41d0*/  LDS.U16 R22, [R23+0x28] ;  /* 0x0000280017167984 */ /* 0x000ee20000000400 */
[CC--:B------:R-:W-:Y:S01]  /*41e0*/  FFMA R7, R42.reuse, R38.reuse, R7 ;  /* 0x000000262a077223 */ /* 0x0c0fe20000000007 */
[-C--:B------:R-:W-:Y:S01]  /*41f0*/  FFMA R10, R42, R37.reuse, R10 ;  /* 0x000000252a0a7223 */ /* 0x080fe2000000000a */
[----:B0-----:R-:W-:Y:S01]  /*4200*/  SHF.L.U32 R32, R32, 0x10, RZ ;  /* 0x0000001020207819 */ /* 0x001fe200000006ff */
[----:B------:R-:W0:Y:S01]  /*4210*/  LDS.U16 R4, [R23+0x70] ;  /* 0x0000700017047984 */ /* 0x000e220000000400 */
[CC--:B------:R-:W-:Y:S01]  /*4220*/  FFMA R28, R31.reuse, R38.reuse, R28 ;  /* 0x000000261f1c7223 */ /* 0x0c0fe2000000001c */
[-C--:B------:R-:W-:Y:S01]  /*4230*/  FFMA R3, R31, R37.reuse, R3 ;  /* 0x000000251f037223 */ /* 0x080fe20000000003 */
[----:B----4-:R-:W-:Y:S01]  /*4240*/  SHF.L.U32 R41, R41, 0x10, RZ ;  /* 0x0000001029297819 */ /* 0x010fe200000006ff */
[----:B------:R-:W4:Y:S01]  /*4250*/  LDS.U16 R25, [R34+0xaa2] ;  /* 0x000aa20022197984 */ /* 0x000f220000000400 */
[C---:B------:R-:W-:Y:S01]  /*4260*/  FFMA R27, R32.reuse, R38, R27 ;  /* 0x00000026201b7223 */ /* 0x040fe2000000001b */
[----:B------:R-:W-:-:S02]  /*4270*/  FFMA R12, R32, R37, R12 ;  /* 0x00000025200c7223 */ /* 0x000fc4000000000c */
[C---:B------:R-:W-:Y:S01]  /*4280*/  FFMA R21, R41.reuse, R38, R21 ;  /* 0x0000002629157223 */ /* 0x040fe20000000015 */
[----:B------:R-:W-:Y:S01]  /*4290*/  FFMA R39, R41, R37, R39 ;  /* 0x0000002529277223 */ /* 0x000fe20000000027 */
[----:B------:R-:W4:Y:S01]  /*42a0*/  LDS.U16 R36, [R34+0xaa0] ;  /* 0x000aa00022247984 */ /* 0x000f220000000400 */
[----:B-1----:R-:W-:-:S03]  /*42b0*/  SHF.L.U32 R38, R33, 0x10, RZ ;  /* 0x0000001021267819 */ /* 0x002fc600000006ff */
[----:B------:R-:W1:Y:S01]  /*42c0*/  LDS.U16 R33, [R34+0xaa4] ;  /* 0x000aa40022217984 */ /* 0x000e620000000400 */
[----:B--2---:R-:W-:Y:S01]  /*42d0*/  SHF.L.U32 R37, R6, 0x10, RZ ;  /* 0x0000001006257819 */ /* 0x004fe200000006ff */
[-C--:B------:R-:W-:Y:S02]  /*42e0*/  FFMA R19, R42, R38.reuse, R19 ;  /* 0x000000262a137223 */ /* 0x080fe40000000013 */
[----:B------:R-:W2:Y:S01]  /*42f0*/  LDS.U16 R6, [R34+0xaa6] ;  /* 0x000aa60022067984 */ /* 0x000ea20000000400 */
[CC--:B------:R-:W-:Y:S01]  /*4300*/  FFMA R5, R31.reuse, R38.reuse, R5 ;  /* 0x000000261f057223 */ /* 0x0c0fe20000000005 */
[-C--:B------:R-:W-:Y:S01]  /*4310*/  FFMA R35, R32, R38.reuse, R35 ;  /* 0x0000002620237223 */ /* 0x080fe20000000023 */
[-C--:B------:R-:W-:Y:S01]  /*4320*/  FFMA R11, R42, R37.reuse, R11 ;  /* 0x000000252a0b7223 */ /* 0x080fe2000000000b */
[-C--:B------:R-:W-:Y:S01]  /*4330*/  FFMA R8, R31, R37.reuse, R8 ;  /* 0x000000251f087223 */ /* 0x080fe20000000008 */
[-C--:B------:R-:W-:Y:S01]  /*4340*/  FFMA R29, R32, R37.reuse, R29 ;  /* 0x00000025201d7223 */ /* 0x080fe2000000001d */
[C---:B------:R-:W-:Y:S01]  /*4350*/  FFMA R26, R41.reuse, R37, R26 ;  /* 0x00000025291a7223 */ /* 0x040fe2000000001a */
[----:B------:R-:W-:Y:S01]  /*4360*/  FFMA R40, R41, R38, R40 ;  /* 0x0000002629287223 */ /* 0x000fe20000000028 */
[----:B-----5:R-:W-:Y:S01]  /*4370*/  SHF.L.U32 R42, R24, 0x10, RZ ;  /* 0x00000010182a7819 */ /* 0x020fe200000006ff */
[----:B------:R-:W5:Y:S01]  /*4380*/  LDS.U16 R31, [R23+0x2a] ;  /* 0x00002a00171f7984 */ /* 0x000f620000000400 */
[----:B------:R-:W-:-:S03]  /*4390*/  SHF.L.U32 R41, R18, 0x10, RZ ;  /* 0x0000001012297819 */ /* 0x000fc600000006ff */
[----:B------:R-:W5:Y:S01]  /*43a0*/  LDS.U16 R37, [R34+0xb28] ;  /* 0x000b280022257984 */ /* 0x000f620000000400 */
[----:B---3--:R-:W-:-:S03]  /*43b0*/  SHF.L.U32 R22, R22, 0x10, RZ ;  /* 0x0000001016167819 */ /* 0x008fc600000006ff */
[----:B------:R-:W3:Y:S01]  /*43c0*/  LDS.U16 R32, [R23+0x72] ;  /* 0x0000720017207984 */ /* 0x000ee20000000400 */
[----:B0-----:R-:W-:-:S03]  /*43d0*/  SHF.L.U32 R4, R4, 0x10, RZ ;  /* 0x0000001004047819 */ /* 0x001fc600000006ff */
[----:B------:R-:W0:Y:S01]  /*43e0*/  LDS.U16 R24, [R23+0xba] ;  /* 0x0000ba0017187984 */ /* 0x000e220000000400 */
[----:B----4-:R-:W-:-:S03]  /*43f0*/  SHF.L.U32 R25, R25, 0x10, RZ ;  /* 0x0000001019197819 */ /* 0x010fc600000006ff */
[----:B------:R-:W4:Y:S04]  /*4400*/  LDS.U16 R38, [R23+0x102] ;  /* 0x0001020017267984 */ /* 0x000f280000000400 */
[----:B------:R-:W4:Y:S01]  /*4410*/  LDS.U16 R18, [R34+0xb2a] ;  /* 0x000b2a0022127984 */ /* 0x000f220000000400 */
[-C--:B------:R-:W-:Y:S01]  /*4420*/  FFMA R3, R22, R25.reuse, R3 ;  /* 0x0000001916037223 */ /* 0x080fe20000000003 */
[-C--:B------:R-:W-:Y:S01]  /*4430*/  FFMA R10, R4, R25.reuse, R10 ;  /* 0x00000019040a7223 */ /* 0x080fe2000000000a */
[-C--:B------:R-:W-:Y:S01]  /*4440*/  FFMA R12, R42, R25.reuse, R12 ;  /* 0x000000192a0c7223 */ /* 0x080fe2000000000c */
[----:B------:R-:W-:Y:S01]  /*4450*/  FFMA R39, R41, R25, R39 ;  /* 0x0000001929277223 */ /* 0x000fe20000000027 */
[----:B------:R-:W-:Y:S01]  /*4460*/  SHF.L.U32 R36, R36, 0x10, RZ ;  /* 0x0000001024247819 */ /* 0x000fe200000006ff */
[----:B------:R-:W4:Y:S01]  /*4470*/  LDS.U16 R25, [R34+0xb2c] ;  /* 0x000b2c0022197984 */ /* 0x000f220000000400 */
[----:B-1----:R-:W-:-:S03]  /*4480*/  SHF.L.U32 R43, R33, 0x10, RZ ;  /* 0x00000010212b7819 */ /* 0x002fc600000006ff */
[-C--:B------:R-:W-:Y:S01]  /*4490*/  FFMA R7, R4, R36.reuse, R7 ;  /* 0x0000002404077223 */ /* 0x080fe20000000007 */
[----:B--2---:R-:W-:Y:S01]  /*44a0*/  SHF.L.U32 R33, R6, 0x10, RZ ;  /* 0x0000001006217819 */ /* 0x004fe200000006ff */
[----:B------:R-:W-:Y:S01]  /*44b0*/  FFMA R11, R4, R43, R11 ;  /* 0x0000002b040b7223 */ /* 0x000fe2000000000b */
[----:B------:R-:W1:Y:S01]  /*44c0*/  LDS.U16 R6, [R34+0xb2e] ;  /* 0x000b2e0022067984 */ /* 0x000e620000000400 */
[-C--:B------:R-:W-:Y:S01]  /*44d0*/  FFMA R28, R22, R36.reuse, R28 ;  /* 0x00000024161c7223 */ /* 0x080fe2000000001c */
[-C--:B------:R-:W-:Y:S01]  /*44e0*/  FFMA R27, R42, R36.reuse, R27 ;  /* 0x000000242a1b7223 */ /* 0x080fe2000000001b */
[----:B------:R-:W-:Y:S01]  /*44f0*/  FFMA R19, R4, R33, R19 ;  /* 0x0000002104137223 */ /* 0x000fe20000000013 */
[C---:B------:R-:W-:Y:S01]  /*4500*/  FFMA R21, R41.reuse, R36, R21 ;  /* 0x0000002429157223 */ /* 0x040fe20000000015 */
[----:B------:R-:W2:Y:S01]  /*4510*/  LDS.U16 R4, [R23+0x74] ;  /* 0x0000740017047984 */ /* 0x000ea20000000400 */
[C---:B------:R-:W-:Y:S01]  /*4520*/  FFMA R26, R41.reuse, R43, R26 ;  /* 0x0000002b291a7223 */ /* 0x040fe2000000001a */
[----:B------:R-:W-:Y:S01]  /*4530*/  FFMA R40, R41, R33, R40 ;  /* 0x0000002129287223 */ /* 0x000fe20000000028 */
[C---:B------:R-:W-:Y:S01]  /*4540*/  FFMA R29, R42.reuse, R43, R29 ;  /* 0x0000002b2a1d7223 */ /* 0x040fe2000000001d */
[----:B------:R-:W-:Y:S01]  /*4550*/  FFMA R35, R42, R33, R35 ;  /* 0x000000212a237223 */ /* 0x000fe20000000023 */
[----:B-----5:R-:W-:Y:S01]  /*4560*/  SHF.L.U32 R31, R31, 0x10, RZ ;  /* 0x000000101f1f7819 */ /* 0x020fe200000006ff */
[C---:B------:R-:W-:Y:S01]  /*4570*/  FFMA R8, R22.reuse, R43, R8 ;  /* 0x0000002b16087223 */ /* 0x040fe20000000008 */
[----:B------:R-:W-:Y:S01]  /*4580*/  SHF.L.U32 R36, R37, 0x10, RZ ;  /* 0x0000001025247819 */ /* 0x000fe200000006ff */
[----:B------:R-:W-:Y:S01]  /*4590*/  FFMA R5, R22, R33, R5 ;  /* 0x0000002116057223 */ /* 0x000fe20000000005 */
[----:B------:R-:W5:Y:S01]  /*45a0*/  LDS.U16 R37, [R23+0x104] ;  /* 0x0001040017257984 */ /* 0x000f620000000400 */
[----:B---3--:R-:W-:-:S02]  /*45b0*/  SHF.L.U32 R32, R32, 0x10, RZ ;  /* 0x0000001020207819 */ /* 0x008fc400000006ff */
[-C--:B------:R-:W-:Y:S01]  /*45c0*/  FFMA R28, R31, R36.reuse, R28 ;  /* 0x000000241f1c7223 */ /* 0x080fe2000000001c */
[----:B------:R-:W3:Y:S01]  /*45d0*/  LDS.U16 R33, [R23+0x2c] ;  /* 0x00002c0017217984 */ /* 0x000ee20000000400 */
[----:B0-----:R-:W-:Y:S01]  /*45e0*/  SHF.L.U32 R24, R24, 0x10, RZ ;  /* 0x0000001018187819 */ /* 0x001fe200000006ff */
[-C--:B------:R-:W-:Y:S02]  /*45f0*/  FFMA R7, R32, R36.reuse, R7 ;  /* 0x0000002420077223 */ /* 0x080fe40000000007 */
[----:B------:R-:W0:Y:S01]  /*4600*/  LDS.U16 R22, [R34+0xbb0] ;  /* 0x000bb00022167984 */ /* 0x000e220000000400 */
[----:B----4-:R-:W-:Y:S01]  /*4610*/  SHF.L.U32 R41, R38, 0x10, RZ ;  /* 0x0000001026297819 */ /* 0x010fe200000006ff */
[-C--:B------:R-:W-:Y:S02]  /*4620*/  FFMA R27, R24, R36.reuse, R27 ;  /* 0x00000024181b7223 */ /* 0x080fe4000000001b */
[----:B------:R-:W4:Y:S01]  /*4630*/  LDS.U16 R38, [R23+0xbc] ;  /* 0x0000bc0017267984 */ /* 0x000f220000000400 */
[----:B------:R-:W-:Y:S01]  /*4640*/  SHF.L.U32 R42, R18, 0x10, RZ ;  /* 0x00000010122a7819 */ /* 0x000fe200000006ff */
[----:B------:R-:W-:-:S02]  /*4650*/  FFMA R21, R41, R36, R21 ;  /* 0x0000002429157223 */ /* 0x000fc40000000015 */
[----:B------:R-:W4:Y:S02]  /*4660*/  LDS.U16 R36, [R34+0xbb2] ;  /* 0x000bb20022247984 */ /* 0x000f240000000400 */
[-C--:B------:R-:W-:Y:S01]  /*4670*/  FFMA R3, R31, R42.reuse, R3 ;  /* 0x0000002a1f037223 */ /* 0x080fe20000000003 */
[-C--:B------:R-:W-:Y:S01]  /*4680*/  FFMA R10, R32, R42.reuse, R10 ;  /* 0x0000002a200a7223 */ /* 0x080fe2000000000a */
[-C--:B------:R-:W-:Y:S01]  /*4690*/  FFMA R12, R24, R42.reuse, R12 ;  /* 0x0000002a180c7223 */ /* 0x080fe2000000000c */
[----:B------:R-:W-:Y:S01]  /*46a0*/  FFMA R39, R41, R42, R39 ;  /* 0x0000002a29277223 */ /* 0x000fe20000000027 */
[----:B------:R-:W4:Y:S01]  /*46b0*/  LDS.U16 R18, [R34+0xbb4] ;  /* 0x000bb40022127984 */ /* 0x000f220000000400 */
[----:B------:R-:W-:-:S03]  /*46c0*/  SHF.L.U32 R42, R25, 0x10, RZ ;  /* 0x00000010192a7819 */ /* 0x000fc600000006ff */
[----:B------:R-:W4:Y:S01]  /*46d0*/  LDS.U16 R25, [R34+0xbb6] ;  /* 0x000bb60022197984 */ /* 0x000f220000000400 */
        /* <DEDUP_REMOVED lines=10> */
[----:B--2---:R-:W-:-:S03]  /*4780*/  SHF.L.U32 R42, R4, 0x10, RZ ;  /* 0x00000010042a7819 */ /* 0x004fc600000006ff */
[----:B------:R-:W2:Y:S01]  /*4790*/  LDS.U16 R32, [R23+0x106] ;  /* 0x0001060017207984 */ /* 0x000ea20000000400 */
[----:B-----5:R-:W-:-:S03]  /*47a0*/  SHF.L.U32 R37, R37, 0x10, RZ ;  /* 0x0000001025257819 */ /* 0x020fc600000006ff */
[----:B------:R-:W5:Y:S01]  /*47b0*/  LDS.U16 R24, [R23+0x2e] ;  /* 0x00002e0017187984 */ /* 0x000f620000000400 */
[----:B---3--:R-:W-:-:S03]  /*47c0*/  SHF.L.U32 R33, R33, 0x10, RZ ;  /* 0x0000001021217819 */ /* 0x008fc600000006ff */
[----:B------:R-:W3:Y:S01]  /*47d0*/  LDS.U16 R6, [R34+0xc38] ;  /* 0x000c380022067984 */ /* 0x000ee20000000400 */
[----:B0-----:R-:W-:-:S03]  /*47e0*/  SHF.L.U32 R22, R22, 0x10, RZ ;  /* 0x0000001016167819 */ /* 0x001fc600000006ff */
[----:B------:R-:W0:Y:S01]  /*47f0*/  LDS.U16 R4, [R23+0xbe] ;  /* 0x0000be0017047984 */ /* 0x000e220000000400 */
[----:B----4-:R-:W-:Y:S01]  /*4800*/  SHF.L.U32 R38, R38, 0x10, RZ ;  /* 0x0000001026267819 */ /* 0x010fe200000006ff */
[-C--:B------:R-:W-:Y:S01]  /*4810*/  FFMA R28, R33, R22.reuse, R28 ;  /* 0x00000016211c7223 */ /* 0x080fe2000000001c */
[-C--:B------:R-:W-:Y:S01]  /*4820*/  FFMA R7, R42, R22.reuse, R7 ;  /* 0x000000162a077223 */ /* 0x080fe20000000007 */
[----:B------:R-:W-:Y:S01]  /*4830*/  SHF.L.U32 R41, R36, 0x10, RZ ;  /* 0x0000001024297819 */ /* 0x000fe200000006ff */
[-C--:B------:R-:W-:Y:S01]  /*4840*/  FFMA R21, R37, R22.reuse, R21 ;  /* 0x0000001625157223 */ /* 0x080fe20000000015 */
[----:B------:R-:W-:Y:S02]  /*4850*/  FFMA R27, R38, R22, R27 ;  /* 0x00000016261b7223 */ /* 0x000fe4000000001b */
[----:B------:R-:W4:Y:S01]  /*4860*/  LDS.U16 R22, [R34+0xc3a] ;  /* 0x000c3a0022167984 */ /* 0x000f220000000400 */
[-C--:B------:R-:W-:Y:S01]  /*4870*/  FFMA R3, R33, R41.reuse, R3 ;  /* 0x0000002921037223 */ /* 0x080fe20000000003 */
[----:B------:R-:W-:Y:S01]  /*4880*/  SHF.L.U32 R36, R18, 0x10, RZ ;  /* 0x0000001012247819 */ /* 0x000fe200000006ff */
[-C--:B------:R-:W-:Y:S01]  /*4890*/  FFMA R10, R42, R41.reuse, R10 ;  /* 0x000000292a0a7223 */ /* 0x080fe2000000000a */
[----:B------:R-:W4:Y:S01]  /*48a0*/  LDS.U16 R18, [R34+0xc3c] ;  /* 0x000c3c0022127984 */ /* 0x000f220000000400 */
[CC--:B------:R-:W-:Y:S01]  /*48b0*/  FFMA R12, R38.reuse, R41.reuse, R12 ;  /* 0x00000029260c7223 */ /* 0x0c0fe2000000000c */
[----:B------:R-:W-:Y:S01]  /*48c0*/  SHF.L.U32 R44, R25, 0x10, RZ ;  /* 0x00000010192c7819 */ /* 0x000fe200000006ff */
[C---:B------:R-:W-:Y:S01]  /*48d0*/  FFMA R39, R37.reuse, R41, R39 ;  /* 0x0000002925277223 */ /* 0x040fe20000000027 */
[----:B------:R-:W4:Y:S01]  /*48e0*/  LDS.U16 R25, [R34+0xc3e] ;  /* 0x000c3e0022197984 */ /* 0x000f220000000400 */
[CC--:B------:R-:W-:Y:S01]  /*48f0*/  FFMA R29, R38.reuse, R36.reuse, R29 ;  /* 0x00000024261d7223 */ /* 0x0c0fe2000000001d */
[C---:B------:R-:W-:Y:S01]  /*4900*/  FFMA R26, R37.reuse, R36, R26 ;  /* 0x00000024251a7223 */ /* 0x040fe2000000001a */
[-C--:B------:R-:W-:Y:S01]  /*4910*/  FFMA R35, R38, R44.reuse, R35 ;  /* 0x0000002c26237223 */ /* 0x080fe20000000023 */
[----:B------:R-:W-:Y:S01]  /*4920*/  FFMA R40, R37, R44, R40 ;  /* 0x0000002c25287223 */ /* 0x000fe20000000028 */
[CC--:B------:R-:W-:Y:S01]  /*4930*/  FFMA R8, R33.reuse, R36.reuse, R8 ;  /* 0x0000002421087223 */ /* 0x0c0fe20000000008 */
[C---:B------:R-:W-:Y:S01]  /*4940*/  FFMA R11, R42.reuse, R36, R11 ;  /* 0x000000242a0b7223 */ /* 0x040fe2000000000b */
[-C--:B------:R-:W-:Y:S01]  /*4950*/  FFMA R5, R33, R44.reuse, R5 ;  /* 0x0000002c21057223 */ /* 0x080fe20000000005 */
[----:B------:R-:W4:Y:S01]  /*4960*/  LDS.U16 R37, [R34+0xcc0] ;  /* 0x000cc00022257984 */ /* 0x000f220000000400 */
[----:B-1----:R-:W-:Y:S01]  /*4970*/  SHF.L.U32 R38, R31, 0x10, RZ ;  /* 0x000000101f267819 */ /* 0x002fe200000006ff */
[----:B------:R-:W-:Y:S01]  /*4980*/  FFMA R19, R42, R44, R19 ;  /* 0x0000002c2a137223 */ /* 0x000fe20000000013 */
[----:B--2---:R-:W-:Y:S01]  /*4990*/  SHF.L.U32 R41, R32, 0x10, RZ ;  /* 0x0000001020297819 */ /* 0x004fe200000006ff */
[----:B------:R-:W1:Y:S01]  /*49a0*/  LDS.U16 R33, [R23+0x30] ;  /* 0x0000300017217984 */ /* 0x000e620000000400 */
[----:B-----5:R-:W-:-:S03]  /*49b0*/  SHF.L.U32 R24, R24, 0x10, RZ ;  /* 0x0000001018187819 */ /* 0x020fc600000006ff */
[----:B------:R-:W2:Y:S01]  /*49c0*/  LDS.U16 R36, [R23+0x78] ;  /* 0x0000780017247984 */ /* 0x000ea20000000400 */
[----:B---3--:R-:W-:-:S03]  /*49d0*/  SHF.L.U32 R6, R6, 0x10, RZ ;  /* 0x0000001006067819 */ /* 0x008fc600000006ff */
[----:B------:R-:W3:Y:S01]  /*49e0*/  LDS.U16 R31, [R23+0xc0] ;  /* 0x0000c000171f7984 */ /* 0x000ee20000000400 */
[----:B0-----:R-:W-:-:S03]  /*49f0*/  SHF.L.U32 R4, R4, 0x10, RZ ;  /* 0x0000001004047819 */ /* 0x001fc600000006ff */
[----:B------:R-:W0:Y:S01]  /*4a00*/  LDS.U16 R32, [R23+0x108] ;  /* 0x0001080017207984 */ /* 0x000e220000000400 */
[-C--:B------:R-:W-:Y:S01]  /*4a10*/  FFMA R28, R24, R6.reuse, R28 ;  /* 0x00000006181c7223 */ /* 0x080fe2000000001c */
[-C--:B------:R-:W-:Y:S01]  /*4a20*/  FFMA R7, R38, R6.reuse, R7 ;  /* 0x0000000626077223 */ /* 0x080fe20000000007 */
[-C--:B------:R-:W-:Y:S01]  /*4a30*/  FFMA R21, R41, R6.reuse, R21 ;  /* 0x0000000629157223 */ /* 0x080fe20000000015 */
[----:B------:R-:W-:Y:S02]  /*4a40*/  FFMA R27, R4, R6, R27 ;  /* 0x00000006041b7223 */ /* 0x000fe4000000001b */
[----:B------:R-:W5:Y:S01]  /*4a50*/  LDS.U16 R6, [R34+0xcc2] ;  /* 0x000cc20022067984 */ /* 0x000f620000000400 */
[----:B----4-:R-:W-:-:S03]  /*4a60*/  SHF.L.U32 R45, R22, 0x10, RZ ;  /* 0x00000010162d7819 */ /* 0x010fc600000006ff */
[----:B------:R-:W4:Y:S01]  /*4a70*/  LDS.U16 R22, [R34+0xcc6] ;  /* 0x000cc60022167984 */ /* 0x000f220000000400 */
[----:B------:R-:W-:Y:S01]  /*4a80*/  SHF.L.U32 R43, R18, 0x10, RZ ;  /* 0x00000010122b7819 */ /* 0x000fe200000006ff */
[-C--:B------:R-:W-:Y:S01]  /*4a90*/  FFMA R12, R4, R45.reuse, R12 ;  /* 0x0000002d040c7223 */ /* 0x080fe2000000000c */
[----:B------:R-:W-:Y:S01]  /*4aa0*/  FFMA R10, R38, R45, R10 ;  /* 0x0000002d260a7223 */ /* 0x000fe2000000000a */
[----:B------:R-:W4:Y:S01]  /*4ab0*/  LDS.U16 R18, [R34+0xcc4] ;  /* 0x000cc40022127984 */ /* 0x000f220000000400 */
[----:B------:R-:W-:Y:S01]  /*4ac0*/  SHF.L.U32 R25, R25, 0x10, RZ ;  /* 0x0000001019197819 */ /* 0x000fe200000006ff */
[-C--:B------:R-:W-:Y:S01]  /*4ad0*/  FFMA R29, R4, R43.reuse, R29 ;  /* 0x0000002b041d7223 */ /* 0x080fe2000000001d */
[----:B------:R-:W-:Y:S01]  /*4ae0*/  FFMA R11, R38, R43, R11 ;  /* 0x0000002b260b7223 */ /* 0x000fe2000000000b */
[-C--:B------:R-:W-:Y:S01]  /*4af0*/  FFMA R3, R24, R45.reuse, R3 ;  /* 0x0000002d18037223 */ /* 0x080fe20000000003 */
[----:B------:R-:W-:Y:S01]  /*4b00*/  FFMA R39, R41, R45, R39 ;  /* 0x0000002d29277223 */ /* 0x000fe20000000027 */
[-C--:B------:R-:W-:Y:S01]  /*4b10*/  FFMA R35, R4, R25.reuse, R35 ;  /* 0x0000001904237223 */ /* 0x080fe20000000023 */
[-C--:B------:R-:W-:Y:S01]  /*4b20*/  FFMA R19, R38, R25.reuse, R19 ;  /* 0x0000001926137223 */ /* 0x080fe20000000013 */
[----:B------:R-:W4:Y:S01]  /*4b30*/  LDS.U16 R4, [R23+0x32] ;  /* 0x0000320017047984 */ /* 0x000f220000000400 */
[----:B------:R-:W-:Y:S01]  /*4b40*/  SHF.L.U32 R38, R37, 0x10, RZ ;  /* 0x0000001025267819 */ /* 0x000fe200000006ff */
[CC--:B------:R-:W-:Y:S01]  /*4b50*/  FFMA R5, R24.reuse, R25.reuse, R5 ;  /* 0x0000001918057223 */ /* 0x0c0fe20000000005 */
[----:B------:R-:W-:Y:S01]  /*4b60*/  FFMA R40, R41, R25, R40 ;  /* 0x0000001929287223 */ /* 0x000fe20000000028 */
[-C--:B------:R-:W-:Y:S01]  /*4b70*/  FFMA R8, R24, R43.reuse, R8 ;  /* 0x0000002b18087223 */ /* 0x080fe20000000008 */
[----:B------:R-:W4:Y:S01]  /*4b80*/  LDS.U16 R25, [R34+0xd48] ;  /* 0x000d480022197984 */ /* 0x000f220000000400 */
[----:B-1----:R-:W-:Y:S01]  /*4b90*/  SHF.L.U32 R33, R33, 0x10, RZ ;  /* 0x0000001021217819 */ /* 0x002fe200000006ff */
[----:B------:R-:W-:-:S02]  /*4ba0*/  FFMA R26, R41, R43, R26 ;  /* 0x0000002b291a7223 */ /* 0x000fc4000000001a */
[----:B------:R-:W1:Y:S01]  /*4bb0*/  LDS.U16 R24, [R23+0x7a] ;  /* 0x00007a0017187984 */ /* 0x000e620000000400 */
[----:B--2---:R-:W-:Y:S01]  /*4bc0*/  SHF.L.U32 R36, R36, 0x10, RZ ;  /* 0x0000001024247819 */ /* 0x004fe200000006ff */
[-C--:B------:R-:W-:Y:S02]  /*4bd0*/  FFMA R28, R33, R38.reuse, R28 ;  /* 0x00000026211c7223 */ /* 0x080fe4000000001c */
[----:B------:R-:W2:Y:S01]  /*4be0*/  LDS.U16 R41, [R34+0xd4e] ;  /* 0x000d4e0022297984 */ /* 0x000ea20000000400 */
[----:B---3--:R-:W-:Y:S01]  /*4bf0*/  SHF.L.U32 R42, R31, 0x10, RZ ;  /* 0x000000101f2a7819 */ /* 0x008fe200000006ff */
[-C--:B------:R-:W-:Y:S02]  /*4c00*/  FFMA R7, R36, R38.reuse, R7 ;  /* 0x0000002624077223 */ /* 0x080fe40000000007 */
[----:B------:R-:W3:Y:S01]  /*4c10*/  LDS.U16 R31, [R23+0x10a] ;  /* 0x00010a00171f7984 */ /* 0x000ee20000000400 */
[----:B0-----:R-:W-:Y:S01]  /*4c20*/  SHF.L.U32 R37, R32, 0x10, RZ ;  /* 0x0000001020257819 */ /* 0x001fe200000006ff */
[----:B------:R-:W-:-:S02]  /*4c30*/  FFMA R27, R42, R38, R27 ;  /* 0x000000262a1b7223 */ /* 0x000fc4000000001b */
[----:B------:R-:W0:Y:S02]  /*4c40*/  LDS.U16 R32, [R23+0xc2] ;  /* 0x0000c20017207984 */ /* 0x000e240000000400 */
[----:B------:R-:W-:Y:S01]  /*4c50*/  FFMA R21, R37, R38, R21 ;  /* 0x0000002625157223 */ /* 0x000fe20000000015 */
[----:B-----5:R-:W-:Y:S02]  /*4c60*/  SHF.L.U32 R38, R6, 0x10, RZ ;  /* 0x0000001006267819 */ /* 0x020fe400000006ff */
[----:B------:R-:W5:Y:S01]  /*4c70*/  LDS.U16 R6, [R34+0xd4a] ;  /* 0x000d4a0022067984 */ /* 0x000f620000000400 */
[----:B----4-:R-:W-:Y:S02]  /*4c80*/  SHF.L.U32 R22, R22, 0x10, RZ ;  /* 0x0000001016167819 */ /* 0x010fe400000006ff */
[-C--:B------:R-:W-:Y:S01]  /*4c90*/  FFMA R3, R33, R38.reuse, R3 ;  /* 0x0000002621037223 */ /* 0x080fe20000000003 */
[-C--:B------:R-:W-:Y:S01]  /*4ca0*/  FFMA R10, R36, R38.reuse, R10 ;  /* 0x00000026240a7223 */ /* 0x080fe2000000000a */
[-C--:B------:R-:W-:Y:S01]  /*4cb0*/  FFMA R12, R42, R38.reuse, R12 ;  /* 0x000000262a0c7223 */ /* 0x080fe2000000000c */
[----:B------:R-:W-:Y:S01]  /*4cc0*/  SHF.L.U32 R18, R18, 0x10, RZ ;  /* 0x0000001012127819 */ /* 0x000fe200000006ff */
[----:B------:R-:W-:Y:S01]  /*4cd0*/  FFMA R39, R37, R38, R39 ;  /* 0x0000002625277223 */ /* 0x000fe20000000027 */
[-C--:B------:R-:W-:Y:S01]  /*4ce0*/  FFMA R19, R36, R22.reuse, R19 ;  /* 0x0000001624137223 */ /* 0x080fe20000000013 */
[----:B------:R-:W4:Y:S01]  /*4cf0*/  LDS.U16 R38, [R34+0xd4c] ;  /* 0x000d4c0022267984 */ /* 0x000f220000000400 */
[----:B------:R-:W-:Y:S01]  /*4d00*/  FFMA R35, R42, R22, R35 ;  /* 0x000000162a237223 */ /* 0x000fe20000000023 */
[-C--:B------:R-:W-:Y:S01]  /*4d10*/  FFMA R11, R36, R18.reuse, R11 ;  /* 0x00000012240b7223 */ /* 0x080fe2000000000b */
[-C--:B------:R-:W-:Y:S01]  /*4d20*/  FFMA R29, R42, R18.reuse, R29 ;  /* 0x000000122a1d7223 */ /* 0x080fe2000000001d */
[-C--:B------:R-:W-:Y:S01]  /*4d30*/  FFMA R8, R33, R18.reuse, R8 ;  /* 0x0000001221087223 */ /* 0x080fe20000000008 */
[----:B------:R-:W-:Y:S01]  /*4d40*/  SHF.L.U32 R36, R4, 0x10, RZ ;  /* 0x0000001004247819 */ /* 0x000fe200000006ff */
[----:B------:R-:W-:Y:S01]  /*4d50*/  FFMA R26, R37, R18, R26 ;  /* 0x00000012251a7223 */ /* 0x000fe2000000001a */
[----:B------:R-:W4:Y:S01]  /*4d60*/  LDS.U16 R4, [R23+0xc4] ;  /* 0x0000c40017047984 */ /* 0x000f220000000400 */
[-C--:B------:R-:W-:Y:S01]  /*4d70*/  FFMA R5, R33, R22.reuse, R5 ;  /* 0x0000001621057223 */ /* 0x080fe20000000005 */
[----:B------:R-:W-:Y:S01]  /*4d80*/  FFMA R40, R37, R22, R40 ;  /* 0x0000001625287223 */ /* 0x000fe20000000028 */
[----:B------:R-:W-:Y:S01]  /*4d90*/  SHF.L.U32 R42, R25, 0x10, RZ ;  /* 0x00000010192a7819 */ /* 0x000fe200000006ff */
[----:B------:R-:W4:Y:S01]  /*4da0*/  LDS.U16 R33, [R23+0x34] ;  /* 0x0000340017217984 */ /* 0x000f220000000400 */
[----:B-1----:R-:W-:-:S03]  /*4db0*/  SHF.L.U32 R24, R24, 0x10, RZ ;  /* 0x0000001018187819 */ /* 0x002fc600000006ff */
[----:B------:R-:W1:Y:S01]  /*4dc0*/  LDS.U16 R22, [R34+0xdd0] ;  /* 0x000dd00022167984 */ /* 0x000e620000000400 */
[-C--:B------:R-:W-:Y:S01]  /*4dd0*/  FFMA R28, R36, R42.reuse, R28 ;  /* 0x0000002a241c7223 */ /* 0x080fe2000000001c */
[----:B--2---:R-:W-:Y:S02]  /*4de0*/  SHF.L.U32 R41, R41, 0x10, RZ ;  /* 0x0000001029297819 */ /* 0x004fe400000006ff */
[----:B------:R-:W2:Y:S01]  /*4df0*/  LDS.U16 R18, [R23+0x7c] ;  /* 0x00007c0017127984 */ /* 0x000ea20000000400 */
[-C--:B------:R-:W-:Y:S01]  /*4e00*/  FFMA R7, R24, R42.reuse, R7 ;  /* 0x0000002a18077223 */ /* 0x080fe20000000007 */
[----:B---3--:R-:W-:Y:S02]  /*4e10*/  SHF.L.U32 R31, R31, 0x10, RZ ;  /* 0x000000101f1f7819 */ /* 0x008fe400000006ff */
[----:B------:R-:W3:Y:S01]  /*4e20*/  LDS.U16 R25, [R23+0x10c] ;  /* 0x00010c0017197984 */ /* 0x000ee20000000400 */
[-C--:B------:R-:W-:Y:S01]  /*4e30*/  FFMA R5, R36, R41.reuse, R5 ;  /* 0x0000002924057223 */ /* 0x080fe20000000005 */
[-C--:B------:R-:W-:Y:S01]  /*4e40*/  FFMA R19, R24, R41.reuse, R19 ;  /* 0x0000002918137223 */ /* 0x080fe20000000013 */
[----:B0-----:R-:W-:Y:S01]  /*4e50*/  SHF.L.U32 R32, R32, 0x10, RZ ;  /* 0x0000001020207819 */ /* 0x001fe200000006ff */
[C---:B------:R-:W-:Y:S01]  /*4e60*/  FFMA R21, R31.reuse, R42, R21 ;  /* 0x0000002a1f157223 */ /* 0x040fe20000000015 */
[----:B------:R-:W-:Y:S01]  /*4e70*/  FFMA R40, R31, R41, R40 ;  /* 0x000000291f287223 */ /* 0x000fe20000000028 */
[----:B-----5:R-:W-:-:S02]  /*4e80*/  SHF.L.U32 R37, R6, 0x10, RZ ;  /* 0x0000001006257819 */ /* 0x020fc400000006ff */
[C---:B------:R-:W-:Y:S01]  /*4e90*/  FFMA R27, R32.reuse, R42, R27 ;  /* 0x0000002a201b7223 */ /* 0x040fe2000000001b */
[----:B------:R-:W0:Y:S01]  /*4ea0*/  LDS.U16 R6, [R34+0xdd2] ;  /* 0x000dd20022067984 */ /* 0x000e220000000400 */
[----:B------:R-:W-:Y:S01]  /*4eb0*/  FFMA R35, R32, R41, R35 ;  /* 0x0000002920237223 */ /* 0x000fe20000000023 */
[-C--:B------:R-:W-:Y:S01]  /*4ec0*/  FFMA R3, R36, R37.reuse, R3 ;  /* 0x0000002524037223 */ /* 0x080fe20000000003 */
[-C--:B------:R-:W-:Y:S01]  /*4ed0*/  FFMA R10, R24, R37.reuse, R10 ;  /* 0x00000025180a7223 */ /* 0x080fe2000000000a */
[-C--:B------:R-:W-:Y:S01]  /*4ee0*/  FFMA R12, R32, R37.reuse, R12 ;  /* 0x00000025200c7223 */ /* 0x080fe2000000000c */
[C---:B------:R-:W-:Y:S01]  /*4ef0*/  FFMA R39, R31.reuse, R37, R39 ;  /* 0x000000251f277223 */ /* 0x040fe20000000027 */
[----:B----4-:R-:W-:Y:S01]  /*4f00*/  SHF.L.U32 R43, R38, 0x10, RZ ;  /* 0x00000010262b7819 */ /* 0x010fe200000006ff */
[----:B------:R-:W-:Y:S04]  /*4f10*/  LDS.U16 R37, [R34+0xdd6] ;  /* 0x000dd60022257984 */ /* 0x000fe80000000400 */
[----:B------:R-:W4:Y:S01]  /*4f20*/  LDS.U16 R38, [R34+0xdd4] ;  /* 0x000dd40022267984 */ /* 0x000f220000000400 */
        /* <DEDUP_REMOVED lines=8> */
[----:B-1----:R-:W-:-:S03]  /*4fb0*/  SHF.L.U32 R22, R22, 0x10, RZ ;  /* 0x0000001016167819 */ /* 0x002fc600000006ff */
[----:B------:R-:W1:Y:S01]  /*4fc0*/  LDS.U16 R24, [R23+0x7e] ;  /* 0x00007e0017187984 */ /* 0x000e620000000400 */
[----:B--2---:R-:W-:Y:S01]  /*4fd0*/  SHF.L.U32 R18, R18, 0x10, RZ ;  /* 0x0000001012127819 */ /* 0x004fe200000006ff */
[-C--:B------:R-:W-:Y:S01]  /*4fe0*/  FFMA R28, R33, R22.reuse, R28 ;  /* 0x00000016211c7223 */ /* 0x080fe2000000001c */
[-C--:B------:R-:W-:Y:S01]  /*4ff0*/  FFMA R27, R42, R22.reuse, R27 ;  /* 0x000000162a1b7223 */ /* 0x080fe2000000001b */
[----:B------:R-:W2:Y:S01]  /*5000*/  LDS.U16 R36, [R23+0xc6] ;  /* 0x0000c60017247984 */ /* 0x000ea20000000400 */
[----:B---3--:R-:W-:Y:S01]  /*5010*/  SHF.L.U32 R25, R25, 0x10, RZ ;  /* 0x0000001019197819 */ /* 0x008fe200000006ff */
[-C--:B------:R-:W-:Y:S02]  /*5020*/  FFMA R7, R18, R22.reuse, R7 ;  /* 0x0000001612077223 */ /* 0x080fe40000000007 */
[----:B------:R-:W3:Y:S02]  /*5030*/  LDS.U16 R4, [R23+0x10e] ;  /* 0x00010e0017047984 */ /* 0x000ee40000000400 */
[----:B------:R-:W-:-:S02]  /*5040*/  FFMA R21, R25, R22, R21 ;  /* 0x0000001619157223 */ /* 0x000fc40000000015 */
[----:B------:R-:W3:Y:S01]  /*5050*/  LDS.U16 R41, [R34+0xe5a] ;  /* 0x000e5a0022297984 */ /* 0x000ee20000000400 */
[----:B0-----:R-:W-:-:S03]  /*5060*/  SHF.L.U32 R6, R6, 0x10, RZ ;  /* 0x0000001006067819 */ /* 0x001fc600000006ff */
[----:B------:R-:W0:Y:S02]  /*5070*/  LDS.U16 R22, [R34+0xe5c] ;  /* 0x000e5c0022167984 */ /* 0x000e240000000400 */
[-C--:B------:R-:W-:Y:S01]  /*5080*/  FFMA R3, R33, R6.reuse, R3 ;  /* 0x0000000621037223 */ /* 0x080fe20000000003 */
[-C--:B------:R-:W-:Y:S01]  /*5090*/  FFMA R10, R18, R6.reuse, R10 ;  /* 0x00000006120a7223 */ /* 0x080fe2000000000a */
[-C--:B------:R-:W-:Y:S01]  /*50a0*/  FFMA R12, R42, R6.reuse, R12 ;  /* 0x000000062a0c7223 */ /* 0x080fe2000000000c */
[----:B------:R-:W-:Y:S02]  /*50b0*/  FFMA R39, R25, R6, R39 ;  /* 0x0000000619277223 */ /* 0x000fe40000000027 */
[----:B------:R-:W0:Y:S01]  /*50c0*/  LDS.U16 R6, [R34+0xe5e] ;  /* 0x000e5e0022067984 */ /* 0x000e220000000400 */
[----:B----4-:R-:W-:Y:S02]  /*50d0*/  SHF.L.U32 R43, R38, 0x10, RZ ;  /* 0x00000010262b7819 */ /* 0x010fe400000006ff */
[----:B------:R-:W-:-:S03]  /*50e0*/  SHF.L.U32 R38, R37, 0x10, RZ ;  /* 0x0000001025267819 */ /* 0x000fc600000006ff */
[-C--:B------:R-:W-:Y:S01]  /*50f0*/  FFMA R26, R25, R43.reuse, R26 ;  /* 0x0000002b191a7223 */ /* 0x080fe2000000001a */
[----:B-----5:R-:W-:Y:S01]  /*5100*/  SHF.L.U32 R31, R31, 0x10, RZ ;  /* 0x000000101f1f7819 */ /* 0x020fe200000006ff */
[-C--:B------:R-:W-:Y:S01]  /*5110*/  FFMA R40, R25, R38.reuse, R40 ;  /* 0x0000002619287223 */ /* 0x080fe20000000028 */
[CC--:B------:R-:W-:Y:S01]  /*5120*/  FFMA R8, R33.reuse, R43.reuse, R8 ;  /* 0x0000002b21087223 */ /* 0x0c0fe20000000008 */
[-C--:B------:R-:W-:Y:S01]  /*5130*/  FFMA R11, R18, R43.reuse, R11 ;  /* 0x0000002b120b7223 */ /* 0x080fe2000000000b */
[----:B------:R-:W-:Y:S01]  /*5140*/  SHF.L.U32 R32, R32, 0x10, RZ ;  /* 0x0000001020207819 */ /* 0x000fe200000006ff */
[-C--:B------:R-:W-:Y:S01]  /*5150*/  FFMA R5, R33, R38.reuse, R5 ;  /* 0x0000002621057223 */ /* 0x080fe20000000005 */
[-C--:B------:R-:W-:Y:S01]  /*5160*/  FFMA R19, R18, R38.reuse, R19 ;  /* 0x0000002612137223 */ /* 0x080fe20000000013 */
[----:B------:R-:W-:Y:S01]  /*5170*/  FFMA R35, R42, R38, R35 ;  /* 0x000000262a237223 */ /* 0x000fe20000000023 */
[----:B-1----:R-:W-:Y:S01]  /*5180*/  SHF.L.U32 R24, R24, 0x10, RZ ;  /* 0x0000001018187819 */ /* 0x002fe200000006ff */
[----:B------:R-:W1:Y:S01]  /*5190*/  LDS.U16 R25, [R23+0x80] ;  /* 0x0000800017197984 */ /* 0x000e620000000400 */
[-C--:B------:R-:W-:Y:S01]  /*51a0*/  FFMA R28, R31, R32.reuse, R28 ;  /* 0x000000201f1c7223 */ /* 0x080fe2000000001c */
[----:B------:R-:W-:Y:S01]  /*51b0*/  FFMA R29, R42, R43, R29 ;  /* 0x0000002b2a1d7223 */ /* 0x000fe2000000001d */
[----:B--2---:R-:W-:Y:S01]  /*51c0*/  SHF.L.U32 R36, R36, 0x10, RZ ;  /* 0x0000001024247819 */ /* 0x004fe200000006ff */
[----:B------:R-:W2:Y:S01]  /*51d0*/  LDS.U16 R33, [R23+0x38] ;  /* 0x0000380017217984 */ /* 0x000ea20000000400 */
[----:B------:R-:W-:Y:S01]  /*51e0*/  FFMA R7, R24, R32, R7 ;  /* 0x0000002018077223 */ /* 0x000fe20000000007 */
[----:B---3--:R-:W-:-:S02]  /*51f0*/  SHF.L.U32 R37, R4, 0x10, RZ ;  /* 0x0000001004257819 */ /* 0x008fc400000006ff */
[----:B------:R-:W3:Y:S01]  /*5200*/  LDS.U16 R18, [R34+0xee0] ;  /* 0x000ee00022127984 */ /* 0x000ee20000000400 */
[-C--:B------:R-:W-:Y:S01]  /*5210*/  FFMA R27, R36, R32.reuse, R27 ;  /* 0x00000020241b7223 */ /* 0x080fe2000000001b */
[----:B------:R-:W-:Y:S02]  /*5220*/  SHF.L.U32 R41, R41, 0x10, RZ ;  /* 0x0000001029297819 */ /* 0x000fe400000006ff */
[----:B------:R-:W4:Y:S01]  /*5230*/  LDS.U16 R4, [R23+0xc8] ;  /* 0x0000c80017047984 */ /* 0x000f220000000400 */
[----:B------:R-:W-:Y:S01]  /*5240*/  FFMA R21, R37, R32, R21 ;  /* 0x0000002025157223 */ /* 0x000fe20000000015 */
[----:B0-----:R-:W-:Y:S02]  /*5250*/  SHF.L.U32 R22, R22, 0x10, RZ ;  /* 0x0000001016167819 */ /* 0x001fe400000006ff */
[----:B------:R-:W0:Y:S01]  /*5260*/  LDS.U16 R38, [R23+0x110] ;  /* 0x0001100017267984 */ /* 0x000e220000000400 */
[CC--:B------:R-:W-:Y:S01]  /*5270*/  FFMA R32, R31.reuse, R41.reuse, R3 ;  /* 0x000000291f207223 */ /* 0x0c0fe20000000003 */
[-C--:B------:R-:W-:Y:S01]  /*5280*/  FFMA R10, R24, R41.reuse, R10 ;  /* 0x00000029180a7223 */ /* 0x080fe2000000000a */
[-C--:B------:R-:W-:Y:S01]  /*5290*/  FFMA R12, R36, R41.reuse, R12 ;  /* 0x00000029240c7223 */ /* 0x080fe2000000000c */
[----:B------:R-:W5:Y:S01]  /*52a0*/  LDS.U16 R3, [R34+0xee2] ;  /* 0x000ee20022037984 */ /* 0x000f620000000400 */
[-C--:B------:R-:W-:Y:S01]  /*52b0*/  FFMA R8, R31, R22.reuse, R8 ;  /* 0x000000161f087223 */ /* 0x080fe20000000008 */
[-C--:B------:R-:W-:Y:S01]  /*52c0*/  FFMA R11, R24, R22.reuse, R11 ;  /* 0x00000016180b7223 */ /* 0x080fe2000000000b */
[----:B------:R-:W-:Y:S01]  /*52d0*/  SHF.L.U32 R42, R6, 0x10, RZ ;  /* 0x00000010062a7819 */ /* 0x000fe200000006ff */
[-C--:B------:R-:W-:Y:S01]  /*52e0*/  FFMA R29, R36, R22.reuse, R29 ;  /* 0x00000016241d7223 */ /* 0x080fe2000000001d */
[C---:B------:R-:W-:Y:S01]  /*52f0*/  FFMA R26, R37.reuse, R22, R26 ;  /* 0x00000016251a7223 */ /* 0x040fe2000000001a */
[----:B------:R-:W5:Y:S01]  /*5300*/  LDS.U16 R6, [R34+0xee6] ;  /* 0x000ee60022067984 */ /* 0x000f620000000400 */
[----:B------:R-:W-:Y:S01]  /*5310*/  FFMA R39, R37, R41, R39 ;  /* 0x0000002925277223 */ /* 0x000fe20000000027 */
[-C--:B------:R-:W-:Y:S01]  /*5320*/  FFMA R5, R31, R42.reuse, R5 ;  /* 0x0000002a1f057223 */ /* 0x080fe20000000005 */
[-C--:B------:R-:W-:Y:S01]  /*5330*/  FFMA R19, R24, R42.reuse, R19 ;  /* 0x0000002a18137223 */ /* 0x080fe20000000013 */
[----:B------:R-:W5:Y:S01]  /*5340*/  LDS.U16 R22, [R34+0xee4] ;  /* 0x000ee40022167984 */ /* 0x000f620000000400 */
[-C--:B------:R-:W-:Y:S01]  /*5350*/  FFMA R35, R36, R42.reuse, R35 ;  /* 0x0000002a24237223 */ /* 0x080fe20000000023 */
[----:B------:R-:W-:-:S02]  /*5360*/  FFMA R40, R37, R42, R40 ;  /* 0x0000002a25287223 */ /* 0x000fc40000000028 */
[----:B------:R-:W5:Y:S04]  /*5370*/  LDS.U16 R24, [R23+0x3a] ;  /* 0x00003a0017187984 */ /* 0x000f680000000400 */
[----:B------:R-:W5:Y:S01]  /*5380*/  LDS.U16 R31, [R34+0xf68] ;  /* 0x000f6800221f7984 */ /* 0x000f620000000400 */
[----:B-1----:R-:W-:-:S03]  /*5390*/  SHF.L.U32 R42, R25, 0x10, RZ ;  /* 0x00000010192a7819 */ /* 0x002fc600000006ff */
[----:B------:R-:W1:Y:S01]  /*53a0*/  LDS.U16 R36, [R23+0x82] ;  /* 0x0000820017247984 */ /* 0x000e620000000400 */
[----:B--2---:R-:W-:-:S03]  /*53b0*/  SHF.L.U32 R43, R33, 0x10, RZ ;  /* 0x00000010212b7819 */ /* 0x004fc600000006ff */
[----:B------:R-:W2:Y:S01]  /*53c0*/  LDS.U16 R37, [R23+0xca] ;  /* 0x0000ca0017257984 */ /* 0x000ea20000000400 */
[----:B---3--:R-:W-:-:S03]  /*53d0*/  SHF.L.U32 R18, R18, 0x10, RZ ;  /* 0x0000001012127819 */ /* 0x008fc600000006ff */
[----:B------:R-:W3:Y:S01]  /*53e0*/  LDS.U16 R41, [R23+0x112] ;  /* 0x0001120017297984 */ /* 0x000ee20000000400 */
[----:B----4-:R-:W-:Y:S01]  /*53f0*/  SHF.L.U32 R4, R4, 0x10, RZ ;  /* 0x0000001004047819 */ /* 0x010fe200000006ff */
[-C--:B------:R-:W-:Y:S02]  /*5400*/  FFMA R28, R43, R18.reuse, R28 ;  /* 0x000000122b1c7223 */ /* 0x080fe4000000001c */
[----:B------:R-:W4:Y:S01]  /*5410*/  LDS.U16 R33, [R34+0xf6a] ;  /* 0x000f6a0022217984 */ /* 0x000f220000000400 */
[-C--:B------:R-:W-:Y:S01]  /*5420*/  FFMA R7, R42, R18.reuse, R7 ;  /* 0x000000122a077223 */ /* 0x080fe20000000007 */
[----:B0-----:R-:W-:Y:S01]  /*5430*/  SHF.L.U32 R25, R38, 0x10, RZ ;  /* 0x0000001026197819 */ /* 0x001fe200000006ff */
[----:B------:R-:W-:Y:S01]  /*5440*/  FFMA R27, R4, R18, R27 ;  /* 0x00000012041b7223 */ /* 0x000fe2000000001b */
[----:B-----5:R-:W-:-:S03]  /*5450*/  SHF.L.U32 R3, R3, 0x10, RZ ;  /* 0x0000001003037819 */ /* 0x020fc600000006ff */
[----:B------:R-:W-:Y:S02]  /*5460*/  FFMA R21, R25, R18, R21 ;  /* 0x0000001219157223 */ /* 0x000fe40000000015 */
[----:B------:R-:W0:Y:S01]  /*5470*/  LDS.U16 R18, [R34+0xf6c] ;  /* 0x000f6c0022127984 */ /* 0x000e220000000400 */
[-C--:B------:R-:W-:Y:S01]  /*5480*/  FFMA R32, R43, R3.reuse, R32 ;  /* 0x000000032b207223 */ /* 0x080fe20000000020 */
[-C--:B------:R-:W-:Y:S01]  /*5490*/  FFMA R10, R42, R3.reuse, R10 ;  /* 0x000000032a0a7223 */ /* 0x080fe2000000000a */
[-C--:B------:R-:W-:Y:S01]  /*54a0*/  FFMA R12, R4, R3.reuse, R12 ;  /* 0x00000003040c7223 */ /* 0x080fe2000000000c */
[----:B------:R-:W-:Y:S01]  /*54b0*/  FFMA R39, R25, R3, R39 ;  /* 0x0000000319277223 */ /* 0x000fe20000000027 */
[----:B------:R-:W-:Y:S01]  /*54c0*/  SHF.L.U32 R6, R6, 0x10, RZ ;  /* 0x0000001006067819 */ /* 0x000fe200000006ff */
[----:B------:R-:W5:Y:S01]  /*54d0*/  LDS.U16 R3, [R34+0xf6e] ;  /* 0x000f6e0022037984 */ /* 0x000f620000000400 */
[----:B------:R-:W-:-:S03]  /*54e0*/  SHF.L.U32 R22, R22, 0x10, RZ ;  /* 0x0000001016167819 */ /* 0x000fc600000006ff */
[-C--:B------:R-:W-:Y:S01]  /*54f0*/  FFMA R5, R43, R6.reuse, R5 ;  /* 0x000000062b057223 */ /* 0x080fe20000000005 */
[----:B------:R-:W-:Y:S01]  /*5500*/  FFMA R19, R42, R6, R19 ;  /* 0x000000062a137223 */ /* 0x000fe20000000013 */
[CC--:B------:R-:W-:Y:S01]  /*5510*/  FFMA R29, R4.reuse, R22.reuse, R29 ;  /* 0x00000016041d7223 */ /* 0x0c0fe2000000001d */
[C---:B------:R-:W-:Y:S01]  /*5520*/  FFMA R26, R25.reuse, R22, R26 ;  /* 0x00000016191a7223 */ /* 0x040fe2000000001a */
[-C--:B------:R-:W-:Y:S01]  /*5530*/  FFMA R35, R4, R6.reuse, R35 ;  /* 0x0000000604237223 */ /* 0x080fe20000000023 */
[----:B------:R-:W-:Y:S01]  /*5540*/  FFMA R40, R25, R6, R40 ;  /* 0x0000000619287223 */ /* 0x000fe20000000028 */
[----:B------:R-:W-:Y:S01]  /*5550*/  SHF.L.U32 R25, R24, 0x10, RZ ;  /* 0x0000001018197819 */ /* 0x000fe200000006ff */
[-C--:B------:R-:W-:Y:S01]  /*5560*/  FFMA R8, R43, R22.reuse, R8 ;  /* 0x000000162b087223 */ /* 0x080fe20000000008 */
[----:B------:R-:W-:Y:S01]  /*5570*/  SHF.L.U32 R6, R31, 0x10, RZ ;  /* 0x000000101f067819 */ /* 0x000fe200000006ff */
[----:B------:R-:W-:Y:S01]  /*5580*/  FFMA R11, R42, R22, R11 ;  /* 0x000000162a0b7223 */ /* 0x000fe2000000000b */
[----:B-1----:R-:W-:Y:S01]  /*5590*/  SHF.L.U32 R36, R36, 0x10, RZ ;  /* 0x0000001024247819 */ /* 0x002fe200000006ff */
[----:B------:R-:W1:Y:S01]  /*55a0*/  LDS.U16 R22, [R34+0xff0] ;  /* 0x000ff00022167984 */ /* 0x000e620000000400 */
[----:B--2---:R-:W-:Y:S01]  /*55b0*/  SHF.L.U32 R4, R37, 0x10, RZ ;  /* 0x0000001025047819 */ /* 0x004fe200000006ff */
[----:B------:R-:W-:-:S02]  /*55c0*/  FFMA R28, R25, R6, R28 ;  /* 0x00000006191c7223 */ /* 0x000fc4000000001c */
[-C--:B------:R-:W-:Y:S01]  /*55d0*/  FFMA R7, R36, R6.reuse, R7 ;  /* 0x0000000624077223 */ /* 0x080fe20000000007 */
[----:B---3--:R-:W-:Y:S01]  /*55e0*/  SHF.L.U32 R41, R41, 0x10, RZ ;  /* 0x0000001029297819 */ /* 0x008fe200000006ff */
[-C--:B------:R-:W-:Y:S01]  /*55f0*/  FFMA R27, R4, R6.reuse, R27 ;  /* 0x00000006041b7223 */ /* 0x080fe2000000001b */
[----:B------:R-:W2:Y:S01]  /*5600*/  LDS.U16 R24, [R23+0x84] ;  /* 0x0000840017187984 */ /* 0x000ea20000000400 */
[----:B----4-:R-:W-:Y:S02]  /*5610*/  SHF.L.U32 R33, R33, 0x10, RZ ;  /* 0x0000001021217819 */ /* 0x010fe400000006ff */
[----:B------:R-:W-:Y:S01]  /*5620*/  FFMA R21, R41, R6, R21 ;  /* 0x0000000629157223 */ /* 0x000fe20000000015 */
[----:B------:R-:W3:Y:S02]  /*5630*/  LDS.U16 R31, [R34+0xff2] ;  /* 0x000ff200221f7984 */ /* 0x000ee40000000400 */
[-C--:B------:R-:W-:Y:S01]  /*5640*/  FFMA R32, R25, R33.reuse, R32 ;  /* 0x0000002119207223 */ /* 0x080fe20000000020 */
[-C--:B------:R-:W-:Y:S01]  /*5650*/  FFMA R10, R36, R33.reuse, R10 ;  /* 0x00000021240a7223 */ /* 0x080fe2000000000a */
[-C--:B------:R-:W-:Y:S01]  /*5660*/  FFMA R12, R4, R33.reuse, R12 ;  /* 0x00000021040c7223 */ /* 0x080fe2000000000c */
[----:B------:R-:W-:Y:S01]  /*5670*/  FFMA R39, R41, R33, R39 ;  /* 0x0000002129277223 */ /* 0x000fe20000000027 */
[----:B0-----:R-:W-:Y:S01]  /*5680*/  SHF.L.U32 R37, R18, 0x10, RZ ;  /* 0x0000001012257819 */ /* 0x001fe200000006ff */
[----:B------:R-:W0:Y:S04]  /*5690*/  LDS.U16 R6, [R23+0x3c] ;  /* 0x00003c0017067984 */ /* 0x000e280000000400 */
[----:B------:R-:W4:Y:S01]  /*56a0*/  LDS.U16 R18, [R23+0xcc] ;  /* 0x0000cc0017127984 */ /* 0x000f220000000400 */
[-C--:B------:R-:W-:Y:S01]  /*56b0*/  FFMA R8, R25, R37.reuse, R8 ;  /* 0x0000002519087223 */ /* 0x080fe20000000008 */
[----:B-----5:R-:W-:Y:S01]  /*56c0*/  SHF.L.U32 R38, R3, 0x10, RZ ;  /* 0x0000001003267819 */ /* 0x020fe200000006ff */
[-C--:B------:R-:W-:Y:S01]  /*56d0*/  FFMA R11, R36, R37.reuse, R11 ;  /* 0x00000025240b7223 */ /* 0x080fe2000000000b */
[----:B------:R-:W5:Y:S01]  /*56e0*/  LDS.U16 R33, [R23+0x114] ;  /* 0x0001140017217984 */ /* 0x000f620000000400 */
[-C--:B------:R-:W-:Y:S01]  /*56f0*/  FFMA R29, R4, R37.reuse, R29 ;  /* 0x00000025041d7223 */ /* 0x080fe2000000001d */
[----:B------:R-:W-:Y:S01]  /*5700*/  FFMA R26, R41, R37, R26 ;  /* 0x00000025291a7223 */ /* 0x000fe2000000001a */
[-C--:B------:R-:W-:Y:S01]  /*5710*/  FFMA R5, R25, R38.reuse, R5 ;  /* 0x0000002619057223 */ /* 0x080fe20000000005 */
[----:B------:R-:W5:Y:S01]  /*5720*/  LDS.U16 R3, [R34+0xff6] ;  /* 0x000ff60022037984 */ /* 0x000f620000000400 */
[-C--:B------:R-:W-:Y:S01]  /*5730*/  FFMA R19, R36, R38.reuse, R19 ;  /* 0x0000002624137223 */ /* 0x080fe20000000013 */
[-C--:B------:R-:W-:Y:S01]  /*5740*/  FFMA R35, R4, R38.reuse, R35 ;  /* 0x0000002604237223 */ /* 0x080fe20000000023 */
[----:B------:R-:W-:Y:S01]  /*5750*/  FFMA R40, R41, R38, R40 ;  /* 0x0000002629287223 */ /* 0x000fe20000000028 */
[----:B------:R-:W5:Y:S04]  /*5760*/  LDS.U16 R37, [R34+0xff4] ;  /* 0x000ff40022257984 */ /* 0x000f680000000400 */
[----:B------:R-:W5:Y:S01]  /*5770*/  LDS.U16 R41, [R34+0x1078] ;  /* 0x0010780022297984 */ /* 0x000f620000000400 */
[----:B-1----:R-:W-:-:S03]  /*5780*/  SHF.L.U32 R22, R22, 0x10, RZ ;  /* 0x0000001016167819 */ /* 0x002fc600000006ff */
[----:B------:R-:W1:Y:S04]  /*5790*/  LDS.U16 R38, [R34+0x107a] ;  /* 0x00107a0022267984 */ /* 0x000e680000000400 */
[----:B------:R-:W1:Y:S01]  /*57a0*/  LDS.U16 R36, [R34+0x107e] ;  /* 0x00107e0022247984 */ /* 0x000e620000000400 */
[----:B--2---:R-:W-:-:S03]  /*57b0*/  SHF.L.U32 R24, R24, 0x10, RZ ;  /* 0x0000001018187819 */ /* 0x004fc600000006ff */
[----:B------:R-:W2:Y:S01]  /*57c0*/  LDS.U16 R42, [R34+0x107c] ;  /* 0x00107c00222a7984 */ /* 0x000ea20000000400 */
[----:B---3--:R-:W-:Y:S01]  /*57d0*/  SHF.L.U32 R31, R31, 0x10, RZ ;  /* 0x000000101f1f7819 */ /* 0x008fe200000006ff */
[C---:B------:R-:W-:Y:S02]  /*57e0*/  FFMA R7, R24.reuse, R22, R7 ;  /* 0x0000001618077223 */ /* 0x040fe40000000007 */
[----:B------:R-:W3:Y:S02]  /*57f0*/  LDS.U16 R43, [R23+0x86] ;  /* 0x00008600172b7984 */ /* 0x000ee40000000400 */
[----:B------:R-:W-:Y:S02]  /*5800*/  FFMA R10, R24, R31, R10 ;  /* 0x0000001f180a7223 */ /* 0x000fe4000000000a */
[----:B------:R-:W3:Y:S01]  /*5810*/  LDS.U16 R4, [R23+0xce] ;  /* 0x0000ce0017047984 */ /* 0x000ee20000000400 */
[----:B0-----:R-:W-:-:S03]  /*5820*/  SHF.L.U32 R45, R6, 0x10, RZ ;  /* 0x00000010062d7819 */ /* 0x001fc600000006ff */
[----:B------:R1:W0:Y:S01]  /*5830*/  LDS.U16 R25, [R23+0x3e] ;  /* 0x00003e0017197984 */ /* 0x0002220000000400 */
[----:B----4-:R-:W-:Y:S01]  /*5840*/  SHF.L.U32 R18, R18, 0x10, RZ ;  /* 0x0000001012127819 */ /* 0x010fe200000006ff */
[CC--:B------:R-:W-:Y:S01]  /*5850*/  FFMA R28, R45.reuse, R22.reuse, R28 ;  /* 0x000000162d1c7223 */ /* 0x0c0fe2000000001c */
[-C--:B------:R-:W-:Y:S01]  /*5860*/  FFMA R32, R45, R31.reuse, R32 ;  /* 0x0000001f2d207223 */ /* 0x080fe20000000020 */
[----:B-----5:R-:W-:Y:S02]  /*5870*/  SHF.L.U32 R33, R33, 0x10, RZ ;  /* 0x0000001021217819 */ /* 0x020fe400000006ff */
[CC--:B------:R-:W-:Y:S01]  /*5880*/  FFMA R27, R18.reuse, R22.reuse, R27 ;  /* 0x00000016121b7223 */ /* 0x0c0fe2000000001b */
[-C--:B------:R-:W-:Y:S01]  /*5890*/  FFMA R12, R18, R31.reuse, R12 ;  /* 0x0000001f120c7223 */ /* 0x080fe2000000000c */
[----:B------:R-:W-:Y:S01]  /*58a0*/  SHF.L.U32 R6, R3, 0x10, RZ ;  /* 0x0000001003067819 */ /* 0x000fe200000006ff */
[C---:B------:R-:W-:Y:S01]  /*58b0*/  FFMA R21, R33.reuse, R22, R21 ;  /* 0x0000001621157223 */ /* 0x040fe20000000015 */
[----:B------:R-:W-:Y:S01]  /*58c0*/  FFMA R39, R33, R31, R39 ;  /* 0x0000001f21277223 */ /* 0x000fe20000000027 */
[----:B------:R-:W-:-:S02]  /*58d0*/  SHF.L.U32 R37, R37, 0x10, RZ ;  /* 0x0000001025257819 */ /* 0x000fc400000006ff */
[-C--:B------:R-:W-:Y:S01]  /*58e0*/  FFMA R5, R45, R6.reuse, R5 ;  /* 0x000000062d057223 */ /* 0x080fe20000000005 */
[-C--:B------:R-:W-:Y:S01]  /*58f0*/  FFMA R19, R24, R6.reuse, R19 ;  /* 0x0000000618137223 */ /* 0x080fe20000000013 */
[-C--:B------:R-:W-:Y:S01]  /*5900*/  FFMA R35, R18, R6.reuse, R35 ;  /* 0x0000000612237223 */ /* 0x080fe20000000023 */
[----:B------:R-:W-:Y:S01]  /*5910*/  FFMA R40, R33, R6, R40 ;  /* 0x0000000621287223 */ /* 0x000fe20000000028 */
[----:B------:R-:W-:Y:S01]  /*5920*/  SHF.L.U32 R22, R41, 0x10, RZ ;  /* 0x0000001029167819 */ /* 0x000fe200000006ff */
[-C--:B------:R-:W-:Y:S01]  /*5930*/  FFMA R11, R24, R37.reuse, R11 ;  /* 0x00000025180b7223 */ /* 0x080fe2000000000b */
[-C--:B------:R-:W-:Y:S01]  /*5940*/  FFMA R29, R18, R37.reuse, R29 ;  /* 0x00000025121d7223 */ /* 0x080fe2000000001d */
[----:B-1----:R-:W-:Y:S01]  /*5950*/  SHF.L.U32 R23, R38, 0x10, RZ ;  /* 0x0000001026177819 */ /* 0x002fe200000006ff */
[-C--:B------:R-:W-:Y:S01]  /*5960*/  FFMA R8, R45, R37.reuse, R8 ;  /* 0x000000252d087223 */ /* 0x080fe20000000008 */
[----:B------:R-:W-:Y:S01]  /*5970*/  FFMA R26, R33, R37, R26 ;  /* 0x00000025211a7223 */ /* 0x000fe2000000001a */
[----:B------:R-:W-:Y:S01]  /*5980*/  FFMA R21, R20, R22, R21 ;  /* 0x0000001614157223 */ /* 0x000fe20000000015 */
[----:B------:R-:W-:Y:S01]  /*5990*/  SHF.L.U32 R36, R36, 0x10, RZ ;  /* 0x0000001024247819 */ /* 0x000fe200000006ff */
[----:B------:R-:W-:Y:S01]  /*59a0*/  FFMA R18, R20, R23, R39 ;  /* 0x0000001714127223 */ /* 0x000fe20000000027 */
[----:B--2---:R-:W-:-:S02]  /*59b0*/  SHF.L.U32 R42, R42, 0x10, RZ ;  /* 0x000000102a2a7819 */ /* 0x004fc400000006ff */
[----:B---3--:R-:W-:-:S03]  /*59c0*/  SHF.L.U32 R6, R43, 0x10, RZ ;  /* 0x000000102b067819 */ /* 0x008fc600000006ff */
[----:B------:R-:W-:Y:S01]  /*59d0*/  FFMA R26, R20, R42, R26 ;  /* 0x0000002a141a7223 */ /* 0x000fe2000000001a */
[----:B------:R-:W-:Y:S01]  /*59e0*/  SHF.L.U32 R4, R4, 0x10, RZ ;  /* 0x0000001004047819 */ /* 0x000fe200000006ff */
[C---:B------:R-:W-:Y:S01]  /*59f0*/  FFMA R7, R6.reuse, R22, R7 ;  /* 0x0000001606077223 */ /* 0x040fe20000000007 */
[CC--:B------:R-:W-:Y:S01]  /*5a00*/  FFMA R10, R6.reuse, R23.reuse, R10 ;  /* 0x00000017060a7223 */ /* 0x0c0fe2000000000a */
[C---:B------:R-:W-:Y:S01]  /*5a10*/  FFMA R11, R6.reuse, R42, R11 ;  /* 0x0000002a060b7223 */ /* 0x040fe2000000000b */
[----:B0-----:R-:W-:Y:S01]  /*5a20*/  SHF.L.U32 R25, R25, 0x10, RZ ;  /* 0x0000001019197819 */ /* 0x001fe200000006ff */
[----:B------:R-:W-:Y:S01]  /*5a30*/  FFMA R19, R6, R36, R19 ;  /* 0x0000002406137223 */ /* 0x000fe20000000013 */
[C---:B------:R-:W-:Y:S01]  /*5a40*/  FFMA R27, R4.reuse, R22, R27 ;  /* 0x00000016041b7223 */ /* 0x040fe2000000001b */
[CC--:B------:R-:W-:Y:S01]  /*5a50*/  FFMA R12, R4.reuse, R23.reuse, R12 ;  /* 0x00000017040c7223 */ /* 0x0c0fe2000000000c */
[----:B------:R-:W-:Y:S01]  /*5a60*/  FFMA R29, R4, R42, R29 ;  /* 0x0000002a041d7223 */ /* 0x000fe2000000001d */
[C---:B------:R-:W-:Y:S01]  /*5a70*/  FFMA R28, R25.reuse, R22, R28 ;  /* 0x00000016191c7223 */ /* 0x040fe2000000001c */
[C---:B------:R-:W-:Y:S01]  /*5a80*/  FFMA R3, R25.reuse, R23, R32 ;  /* 0x0000001719037223 */ /* 0x040fe20000000020 */
[C---:B------:R-:W-:Y:S01]  /*5a90*/  FFMA R5, R25.reuse, R36, R5 ;  /* 0x0000002419057223 */ /* 0x040fe20000000005 */
[----:B------:R-:W-:Y:S01]  /*5aa0*/  FFMA R8, R25, R42, R8 ;  /* 0x0000002a19087223 */ /* 0x000fe20000000008 */
[-C--:B------:R-:W-:Y:S01]  /*5ab0*/  FFMA R6, R20, R36.reuse, R40 ;  /* 0x0000002414067223 */ /* 0x080fe20000000028 */
[----:B------:R-:W-:Y:S01]  /*5ac0*/  FFMA R4, R4, R36, R35 ;  /* 0x0000002404047223 */ /* 0x000fe20000000023 */
[----:B------:R-:W-:Y:S06]  /*5ad0*/  BAR.SYNC.DEFER_BLOCKING 0x0 ;  /* 0x0000000000007b1d */ /* 0x000fec0000010000 */
[----:B------:R-:W-:Y:S05]  /*5ae0*/  @!P0 BRA `(.L_x_17) ;  /* 0xffffffa800c88947 */ /* 0x000fea000383ffff */
.L_x_2:
[----:B------:R-:W0:Y:S01]  /*5af0*/  S2R R2, SR_TID.X ;  /* 0x0000000000027919 */ /* 0x000e220000002100 */
[----:B------:R-:W2:Y:S01]  /*5b00*/  LDCU UR4, c[0x0][0x3a8] ;  /* 0x00007500ff0477ac */ /* 0x000ea20008000800 */
[----:B------:R-:W-:Y:S01]  /*5b10*/  BSSY.RECONVERGENT B0, `(.L_x_18) ;  /* 0x0000027000007945 */ /* 0x000fe20003800200 */
[----:B-1----:R-:W-:Y:S01]  /*5b20*/  LEA R13, R0, R13, 0x6 ;  /* 0x0000000d000d7211 */ /* 0x002fe200078e30ff */
[----:B--2---:R-:W-:-:S04]  /*5b30*/  UISETP.LT.AND UP0, UPT, UR12, UR4, UPT ;  /* 0x000000040c00728c */ /* 0x004fc8000bf01270 */
[----:B------:R-:W-:Y:S01]  /*5b40*/  USEL UR12, UR12, UR4, UP0 ;  /* 0x000000040c0c7287 */ /* 0x000fe20008000000 */
[----:B0-----:R-:W-:-:S04]  /*5b50*/  SHF.R.U32.HI R2, RZ, 0x2, R2 ;  /* 0x00000002ff027819 */ /* 0x001fc80000011602 */
[----:B------:R-:W-:-:S04]  /*5b60*/  LOP3.LUT R2, R2, 0xfc, RZ, 0xc0, !PT ;  /* 0x000000fc02027812 */ /* 0x000fc800078ec0ff */
[----:B------:R-:W-:-:S04]  /*5b70*/  IADD3 R25, PT, PT, R2, UR5, RZ ;  /* 0x0000000502197c10 */ /* 0x000fc8000fffe0ff */
[C---:B------:R-:W-:Y:S02]  /*5b80*/  ISETP.GE.AND P3, PT, R25.reuse, UR12, PT ;  /* 0x0000000c19007c0c */ /* 0x040fe4000bf66270 */
[C---:B------:R-:W-:Y:S02]  /*5b90*/  IADD3 R23, PT, PT, R25.reuse, 0x1, RZ ;  /* 0x0000000119177810 */ /* 0x040fe40007ffe0ff */
[C---:B------:R-:W-:Y:S02]  /*5ba0*/  IADD3 R17, PT, PT, R25.reuse, 0x2, RZ ;  /* 0x0000000219117810 */ /* 0x040fe40007ffe0ff */
[----:B------:R-:W-:Y:S02]  /*5bb0*/  IADD3 R9, PT, PT, R25, 0x3, RZ ;  /* 0x0000000319097810 */ /* 0x000fe40007ffe0ff */
[----:B------:R-:W-:Y:S02]  /*5bc0*/  ISETP.GE.AND P2, PT, R23, UR12, PT ;  /* 0x0000000c17007c0c */ /* 0x000fe4000bf46270 */
[----:B------:R-:W-:-:S02]  /*5bd0*/  ISETP.GE.AND P0, PT, R17, UR12, PT ;  /* 0x0000000c11007c0c */ /* 0x000fc4000bf06270 */
[----:B------:R-:W-:Y:S01]  /*5be0*/  ISETP.GE.AND P1, PT, R9, UR12, PT ;  /* 0x0000000c09007c0c */ /* 0x000fe2000bf26270 */
[----:B------:R-:W-:-:S12]  /*5bf0*/  @P3 BRA `(.L_x_19) ;  /* 0x0000000000603947 */ /* 0x000fd80003800000 */
[-C--:B------:R-:W-:Y:S01]  /*5c00*/  ISETP.GE.AND P6, PT, R13, R30.reuse, PT ;  /* 0x0000001e0d00720c */ /* 0x080fe20003fc6270 */
[-C--:B------:R-:W-:Y:S01]  /*5c10*/  IMAD R0, R25, R30.reuse, RZ ;  /* 0x0000001e19007224 */ /* 0x080fe200078e02ff */
[C---:B------:R-:W-:Y:S01]  /*5c20*/  IADD3 R31, PT, PT, R13.reuse, 0x1, RZ ;  /* 0x000000010d1f7810 */ /* 0x040fe20007ffe0ff */
[----:B------:R-:W0:Y:S01]  /*5c30*/  LDCU.64 UR4, c[0x0][0x398] ;  /* 0x00007300ff0477ac */ /* 0x000e220008000a00 */
[----:B------:R-:W-:Y:S02]  /*5c40*/  IADD3 R33, PT, PT, R13, 0x2, RZ ;  /* 0x000000020d217810 */ /* 0x000fe40007ffe0ff */
[-C--:B------:R-:W-:Y:S02]  /*5c50*/  ISETP.GE.AND P5, PT, R31, R30.reuse, PT ;  /* 0x0000001e1f00720c */ /* 0x080fe40003fa6270 */
[----:B------:R-:W-:Y:S02]  /*5c60*/  IADD3 R31, PT, PT, R13, 0x3, RZ ;  /* 0x000000030d1f7810 */ /* 0x000fe40007ffe0ff */
[----:B------:R-:W-:-:S02]  /*5c70*/  ISETP.GE.AND P4, PT, R33, R30, PT ;  /* 0x0000001e2100720c */ /* 0x000fc40003f86270 */
[----:B------:R-:W-:Y:S01]  /*5c80*/  ISETP.GE.AND P3, PT, R31, R30, PT ;  /* 0x0000001e1f00720c */ /* 0x000fe20003f66270 */
[----:B------:R-:W1:Y:S01]  /*5c90*/  @!P6 LDC.64 R14, c[0x0][0x398] ;  /* 0x0000e600ff0eeb82 */ /* 0x000e620000000a00 */
[----:B------:R-:W-:Y:S02]  /*5ca0*/  @!P6 IADD3 R25, PT, PT, R13, R0, RZ ;  /* 0x000000000d19e210 */ /* 0x000fe40007ffe0ff */
[----:B------:R-:W-:-:S07]  /*5cb0*/  @!P6 F2FP.BF16.F32.PACK_AB R28, RZ, R28 ;  /* 0x0000001cff1ce23e */ /* 0x000fce00000010ff */
[----:B------:R-:W-:Y:S02]  /*5cc0*/  @!P4 F2FP.BF16.F32.PACK_AB R8, RZ, R8 ;  /* 0x00000008ff08c23e */ /* 0x000fe400000010ff */
[----:B------:R-:W-:Y:S01]  /*5cd0*/  @!P3 F2FP.BF16.F32.PACK_AB R5, RZ, R5 ;  /* 0x00000005ff05b23e */ /* 0x000fe200000010ff */
[----:B-1----:R-:W-:-:S05]  /*5ce0*/  @!P6 IMAD.WIDE.U32 R14, R25, 0x2, R14 ;  /* 0x00000002190ee825 */ /* 0x002fca00078e000e */
[----:B------:R1:W-:Y:S01]  /*5cf0*/  @!P6 STG.E.U16 desc[UR14][R14.64], R28 ;  /* 0x0000001c0e00e986 */ /* 0x0003e2000c10150e */
[----:B------:R-:W-:Y:S02]  /*5d00*/  IADD3 R16, P6, PT, R13, R0, RZ ;  /* 0x000000000d107210 */ /* 0x000fe40007fde0ff */
[----:B------:R-:W-:Y:S02]  /*5d10*/  @!P5 F2FP.BF16.F32.PACK_AB R0, RZ, R3 ;  /* 0x00000003ff00d23e */ /* 0x000fe400000010ff */
[----:B------:R-:W-:Y:S02]  /*5d20*/  IADD3.X R25, PT, PT, RZ, RZ, RZ, P6, !PT ;  /* 0x000000ffff197210 */ /* 0x000fe400037fe4ff */
[----:B0-----:R-:W-:-:S04]  /*5d30*/  LEA R2, P6, R16, UR4, 0x1 ;  /* 0x0000000410027c11 */ /* 0x001fc8000f8c08ff */
[----:B------:R-:W-:-:S05]  /*5d40*/  LEA.HI.X R3, R16, UR5, R25, 0x1, P6 ;  /* 0x0000000510037c11 */ /* 0x000fca000b0f0c19 */
[----:B------:R1:W-:Y:S04]  /*5d50*/  @!P5 STG.E.U16 desc[UR14][R2.64+0x2], R0 ;  /* 0x000002000200d986 */ /* 0x0003e8000c10150e */
[----:B------:R1:W-:Y:S04]  /*5d60*/  @!P4 STG.E.U16 desc[UR14][R2.64+0x4], R8 ;  /* 0x000004080200c986 */ /* 0x0003e8000c10150e */
[----:B------:R1:W-:Y:S02]  /*5d70*/  @!P3 STG.E.U16 desc[UR14][R2.64+0x6], R5 ;  /* 0x000006050200b986 */ /* 0x0003e4000c10150e */
.L_x_19:
[----:B------:R-:W-:Y:S05]  /*5d80*/  BSYNC.RECONVERGENT B0 ;  /* 0x0000000000007941 */ /* 0x000fea0003800200 */
.L_x_18:
[----:B------:R-:W-:Y:S04]  /*5d90*/  BSSY.RECONVERGENT B0, `(.L_x_20) ;  /* 0x000001a000007945 */ /* 0x000fe80003800200 */
[----:B------:R-:W-:Y:S05]  /*5da0*/  @P2 BRA `(.L_x_21) ;  /* 0x0000000000602947 */ /* 0x000fea0003800000 */
[CC--:B------:R-:W-:Y:S01]  /*5db0*/  ISETP.GE.AND P5, PT, R13.reuse, R30.reuse, PT ;  /* 0x0000001e0d00720c */ /* 0x0c0fe20003fa6270 */
[----:B------:R-:W0:Y:S01]  /*5dc0*/  LDCU.64 UR4, c[0x0][0x398] ;  /* 0x00007300ff0477ac */ /* 0x000e220008000a00 */
[----:B-1----:R-:W-:Y:S01]  /*5dd0*/  IADD3 R5, PT, PT, R13, 0x1, RZ ;  /* 0x000000010d057810 */ /* 0x002fe20007ffe0ff */
[-C--:B------:R-:W-:Y:S01]  /*5de0*/  IMAD R0, R23, R30.reuse, RZ ;  /* 0x0000001e17007224 */ /* 0x080fe200078e02ff */
[----:B------:R-:W-:Y:S02]  /*5df0*/  IADD3 R15, PT, PT, R13, 0x3, RZ ;  /* 0x000000030d0f7810 */ /* 0x000fe40007ffe0ff */
[-C--:B------:R-:W-:Y:S02]  /*5e00*/  ISETP.GE.AND P4, PT, R5, R30.reuse, PT ;  /* 0x0000001e0500720c */ /* 0x080fe40003f86270 */
[----:B------:R-:W-:Y:S02]  /*5e10*/  IADD3 R5, PT, PT, R13, 0x2, RZ ;  /* 0x000000020d057810 */ /* 0x000fe40007ffe0ff */
[----:B------:R-:W-:-:S02]  /*5e20*/  ISETP.GE.AND P2, PT, R15, R30, PT ;  /* 0x0000001e0f00720c */ /* 0x000fc40003f46270 */
[----:B------:R-:W-:Y:S01]  /*5e30*/  ISETP.GE.AND P3, PT, R5, R30, PT ;  /* 0x0000001e0500720c */ /* 0x000fe20003f66270 */
[----:B------:R-:W1:Y:S01]  /*5e40*/  @!P5 LDC.64 R2, c[0x0][0x398] ;  /* 0x0000e600ff02db82 */ /* 0x000e620000000a00 */
[CC--:B------:R-:W-:Y:S02]  /*5e50*/  IADD3 R8, P6, PT, R13.reuse, R0.reuse, RZ ;  /* 0x000000000d087210 */ /* 0x0c0fe40007fde0ff */
[----:B------:R-:W-:Y:S02]  /*5e60*/  @!P5 IADD3 R5, PT, PT, R13, R0, RZ ;  /* 0x000000000d05d210 */ /* 0x000fe40007ffe0ff */
[----:B------:R-:W-:Y:S02]  /*5e70*/  IADD3.X R15, PT, PT, RZ, RZ, RZ, P6, !PT ;  /* 0x000000ffff0f7210 */ /* 0x000fe400037fe4ff */
[----:B------:R-:W-:Y:S02]  /*5e80*/  @!P4 F2FP.BF16.F32.PACK_AB R0, RZ, R10 ;  /* 0x0000000aff00c23e */ /* 0x000fe400000010ff */
[----:B0-----:R-:W-:-:S02]  /*5e90*/  LEA R10, P6, R8, UR4, 0x1 ;  /* 0x00000004080a7c11 */ /* 0x001fc4000f8c08ff */
[----:B------:R-:W-:Y:S02]  /*5ea0*/  @!P5 F2FP.BF16.F32.PACK_AB R7, RZ, R7 ;  /* 0x00000007ff07d23e */ /* 0x000fe400000010ff */
[----:B------:R-:W-:Y:S01]  /*5eb0*/  @!P2 F2FP.BF16.F32.PACK_AB R19, RZ, R19 ;  /* 0x00000013ff13a23e */ /* 0x000fe200000010ff */
[----:B-1----:R-:W-:Y:S01]  /*5ec0*/  @!P5 IMAD.WIDE.U32 R2, R5, 0x2, R2 ;  /* 0x000000020502d825 */ /* 0x002fe200078e0002 */
[----:B------:R-:W-:Y:S02]  /*5ed0*/  @!P3 F2FP.BF16.F32.PACK_AB R5, RZ, R11 ;  /* 0x0000000bff05b23e */ /* 0x000fe400000010ff */
[----:B------:R-:W-:Y:S02]  /*5ee0*/  LEA.HI.X R11, R8, UR5, R15, 0x1, P6 ;  /* 0x00000005080b7c11 */ /* 0x000fe4000b0f0c0f */
[----:B------:R0:W-:Y:S04]  /*5ef0*/  @!P5 STG.E.U16 desc[UR14][R2.64], R7 ;  /* 0x000000070200d986 */ /* 0x0001e8000c10150e */
[----:B------:R0:W-:Y:S04]  /*5f00*/  @!P4 STG.E.U16 desc[UR14][R10.64+0x2], R0 ;  /* 0x000002000a00c986 */ /* 0x0001e8000c10150e */
[----:B------:R0:W-:Y:S04]  /*5f10*/  @!P3 STG.E.U16 desc[UR14][R10.64+0x4], R5 ;  /* 0x000004050a00b986 */ /* 0x0001e8000c10150e */
[----:B------:R0:W-:Y:S02]  /*5f20*/  @!P2 STG.E.U16 desc[UR14][R10.64+0x6], R19 ;  /* 0x000006130a00a986 */ /* 0x0001e4000c10150e */
.L_x_21:
[----:B------:R-:W-:Y:S05]  /*5f30*/  BSYNC.RECONVERGENT B0 ;  /* 0x0000000000007941 */ /* 0x000fea0003800200 */
.L_x_20:
[----:B------:R-:W-:Y:S04]  /*5f40*/  BSSY.RECONVERGENT B0, `(.L_x_22) ;  /* 0x000001a000007945 */ /* 0x000fe80003800200 */
[----:B------:R-:W-:Y:S05]  /*5f50*/  @P0 BRA `(.L_x_23) ;  /* 0x0000000000600947 */ /* 0x000fea0003800000 */
[CC--:B------:R-:W-:Y:S01]  /*5f60*/  ISETP.GE.AND P2, PT, R13.reuse, R30.reuse, PT ;  /* 0x0000001e0d00720c */ /* 0x0c0fe20003f46270 */
[----:B------:R-:W2:Y:S01]  /*5f70*/  LDCU.64 UR4, c[0x0][0x398] ;  /* 0x00007300ff0477ac */ /* 0x000ea20008000a00 */
[----:B01----:R-:W-:Y:S01]  /*5f80*/  IADD3 R5, PT, PT, R13, 0x1, RZ ;  /* 0x000000010d057810 */ /* 0x003fe20007ffe0ff */
[-C--:B------:R-:W-:Y:S01]  /*5f90*/  IMAD R0, R17, R30.reuse, RZ ;  /* 0x0000001e11007224 */ /* 0x080fe200078e02ff */
[----:B------:R-:W-:Y:S02]  /*5fa0*/  IADD3 R7, PT, PT, R13, 0x3, RZ ;  /* 0x000000030d077810 */ /* 0x000fe40007ffe0ff */
[-C--:B------:R-:W-:Y:S02]  /*5fb0*/  ISETP.GE.AND P3, PT, R5, R30.reuse, PT ;  /* 0x0000001e0500720c */ /* 0x080fe40003f66270 */
[----:B------:R-:W-:Y:S02]  /*5fc0*/  IADD3 R5, PT, PT, R13, 0x2, RZ ;  /* 0x000000020d057810 */ /* 0x000fe40007ffe0ff */
[----:B------:R-:W-:-:S02]  /*5fd0*/  ISETP.GE.AND P5, PT, R7, R30, PT ;  /* 0x0000001e0700720c */ /* 0x000fc40003fa6270 */
[----:B------:R-:W-:Y:S01]  /*5fe0*/  ISETP.GE.AND P4, PT, R5, R30, PT ;  /* 0x0000001e0500720c */ /* 0x000fe20003f86270 */
[----:B------:R-:W0:Y:S01]  /*5ff0*/  @!P2 LDC.64 R2, c[0x0][0x398] ;  /* 0x0000e600ff02ab82 */ /* 0x000e220000000a00 */
[CC--:B------:R-:W-:Y:S02]  /*6000*/  @!P2 IADD3 R5, PT, PT, R13.reuse, R0.reuse, RZ ;  /* 0x000000000d05a210 */ /* 0x0c0fe40007ffe0ff */
[----:B------:R-:W-:Y:S02]  /*6010*/  IADD3 R0, P0, PT, R13, R0, RZ ;  /* 0x000000000d007210 */ /* 0x000fe40007f1e0ff */
[----:B------:R-:W-:Y:S02]  /*6020*/  @!P2 F2FP.BF16.F32.PACK_AB R27, RZ, R27 ;  /* 0x0000001bff1ba23e */ /* 0x000fe400000010ff */
[----:B------:R-:W-:-:S03]  /*6030*/  @!P3 F2FP.BF16.F32.PACK_AB R12, RZ, R12 ;  /* 0x0000000cff0cb23e */ /* 0x000fc600000010ff */
[----:B------:R-:W-:Y:S02]  /*6040*/  @!P5 F2FP.BF16.F32.PACK_AB R4, RZ, R4 ;  /* 0x00000004ff04d23e */ /* 0x000fe400000010ff */
[----:B------:R-:W-:Y:S01]  /*6050*/  @!P4 F2FP.BF16.F32.PACK_AB R29, RZ, R29 ;  /* 0x0000001dff1dc23e */ /* 0x000fe200000010ff */
[----:B0-----:R-:W-:Y:S01]  /*6060*/  @!P2 IMAD.WIDE.U32 R2, R5, 0x2, R2 ;  /* 0x000000020502a825 */ /* 0x001fe200078e0002 */
[----:B------:R-:W-:Y:S02]  /*6070*/  IADD3.X R5, PT, PT, RZ, RZ, RZ, P0, !PT ;  /* 0x000000ffff057210 */ /* 0x000fe400007fe4ff */
[C---:B--2---:R-:W-:Y:S02]  /*6080*/  LEA R10, P0, R0.reuse, UR4, 0x1 ;  /* 0x00000004000a7c11 */ /* 0x044fe4000f8008ff */
[----:B------:R2:W-:Y:S02]  /*6090*/  @!P2 STG.E.U16 desc[UR14][R2.64], R27 ;  /* 0x0000001b0200a986 */ /* 0x0005e4000c10150e */
[----:B------:R-:W-:-:S05]  /*60a0*/  LEA.HI.X R11, R0, UR5, R5, 0x1, P0 ;  /* 0x00000005000b7c11 */ /* 0x000fca00080f0c05 */
[----:B------:R2:W-:Y:S04]  /*60b0*/  @!P3 STG.E.U16 desc[UR14][R10.64+0x2], R12 ;  /* 0x0000020c0a00b986 */ /* 0x0005e8000c10150e */
[----:B------:R2:W-:Y:S04]  /*60c0*/  @!P4 STG.E.U16 desc[UR14][R10.64+0x4], R29 ;  /* 0x0000041d0a00c986 */ /* 0x0005e8000c10150e */
[----:B------:R2:W-:Y:S02]  /*60d0*/  @!P5 STG.E.U16 desc[UR14][R10.64+0x6], R4 ;  /* 0x000006040a00d986 */ /* 0x0005e4000c10150e */
.L_x_23:
[----:B------:R-:W-:Y:S05]  /*60e0*/  BSYNC.RECONVERGENT B0 ;  /* 0x0000000000007941 */ /* 0x000fea0003800200 */
.L_x_22:
[----:B------:R-:W-:Y:S05]  /*60f0*/  @P1 EXIT ;  /* 0x000000000000194d */ /* 0x000fea0003800000 */
[CC--:B------:R-:W-:Y:S01]  /*6100*/  ISETP.GE.AND P1, PT, R13.reuse, R30.reuse, PT ;  /* 0x0000001e0d00720c */ /* 0x0c0fe20003f26270 */
[----:B------:R-:W3:Y:S01]  /*6110*/  LDCU.64 UR4, c[0x0][0x398] ;  /* 0x00007300ff0477ac */ /* 0x000ee20008000a00 */
[----:B01----:R-:W-:Y:S01]  /*6120*/  IADD3 R5, PT, PT, R13, 0x1, RZ ;  /* 0x000000010d057810 */ /* 0x003fe20007ffe0ff */
[-C--:B------:R-:W-:Y:S01]  /*6130*/  IMAD R0, R9, R30.reuse, RZ ;  /* 0x0000001e09007224 */ /* 0x080fe200078e02ff */
[----:B------:R-:W-:Y:S02]  /*6140*/  IADD3 R7, PT, PT, R13, 0x2, RZ ;  /* 0x000000020d077810 */ /* 0x000fe40007ffe0ff */
[-C--:B------:R-:W-:Y:S02]  /*6150*/  ISETP.GE.AND P2, PT, R5, R30.reuse, PT ;  /* 0x0000001e0500720c */ /* 0x080fe40003f46270 */
[----:B------:R-:W-:Y:S02]  /*6160*/  ISETP.GE.AND P3, PT, R7, R30, PT ;  /* 0x0000001e0700720c */ /* 0x000fe40003f66270 */
[----:B------:R-:W-:-:S03]  /*6170*/  IADD3 R7, PT, PT, R13, 0x3, RZ ;  /* 0x000000030d077810 */ /* 0x000fc60007ffe0ff */
[----:B--2---:R-:W0:Y:S01]  /*6180*/  @!P1 LDC.64 R2, c[0x0][0x398] ;  /* 0x0000e600ff029b82 */ /* 0x004e220000000a00 */
[CC--:B------:R-:W-:Y:S02]  /*6190*/  @!P1 IADD3 R5, PT, PT, R13.reuse, R0.reuse, RZ ;  /* 0x000000000d059210 */ /* 0x0c0fe40007ffe0ff */
[----:B------:R-:W-:Y:S02]  /*61a0*/  IADD3 R0, P0, PT, R13, R0, RZ ;  /* 0x000000000d007210 */ /* 0x000fe40007f1e0ff */
[----:B------:R-:W-:Y:S02]  /*61b0*/  ISETP.GE.AND P4, PT, R7, R30, PT ;  /* 0x0000001e0700720c */ /* 0x000fe40003f86270 */
[----:B------:R-:W-:Y:S02]  /*61c0*/  @!P1 F2FP.BF16.F32.PACK_AB R21, RZ, R21 ;  /* 0x00000015ff15923e */ /* 0x000fe400000010ff */
[----:B------:R-:W-:Y:S02]  /*61d0*/  @!P2 F2FP.BF16.F32.PACK_AB R18, RZ, R18 ;  /* 0x00000012ff12a23e */ /* 0x000fe400000010ff */
[----:B------:R-:W-:Y:S01]  /*61e0*/  @!P3 F2FP.BF16.F32.PACK_AB R26, RZ, R26 ;  /* 0x0000001aff1ab23e */ /* 0x000fe200000010ff */
[----:B0-----:R-:W-:Y:S01]  /*61f0*/  @!P1 IMAD.WIDE.U32 R2, R5, 0x2, R2 ;  /* 0x0000000205029825 */ /* 0x001fe200078e0002 */
[----:B------:R-:W-:-:S02]  /*6200*/  IADD3.X R5, PT, PT, RZ, RZ, RZ, P0, !PT ;  /* 0x000000ffff057210 */ /* 0x000fc400007fe4ff */
[C---:B---3--:R-:W-:Y:S02]  /*6210*/  LEA R4, P0, R0.reuse, UR4, 0x1 ;  /* 0x0000000400047c11 */ /* 0x048fe4000f8008ff */
[----:B------:R0:W-:Y:S02]  /*6220*/  @!P1 STG.E.U16 desc[UR14][R2.64], R21 ;  /* 0x0000001502009986 */ /* 0x0001e4000c10150e */
[----:B------:R-:W-:-:S05]  /*6230*/  LEA.HI.X R5, R0, UR5, R5, 0x1, P0 ;  /* 0x0000000500057c11 */ /* 0x000fca00080f0c05 */
[----:B------:R0:W-:Y:S04]  /*6240*/  @!P2 STG.E.U16 desc[UR14][R4.64+0x2], R18 ;  /* 0x000002120400a986 */ /* 0x0001e8000c10150e */
[----:B------:R0:W-:Y:S01]  /*6250*/  @!P3 STG.E.U16 desc[UR14][R4.64+0x4], R26 ;  /* 0x0000041a0400b986 */ /* 0x0001e2000c10150e */
[----:B------:R-:W-:Y:S05]  /*6260*/  @P4 EXIT ;  /* 0x000000000000494d */ /* 0x000fea0003800000 */
[----:B------:R-:W-:-:S05]  /*6270*/  F2FP.BF16.F32.PACK_AB R6, RZ, R6 ;  /* 0x00000006ff06723e */ /* 0x000fca00000010ff */
[----:B------:R-:W-:Y:S01]  /*6280*/  STG.E.U16 desc[UR14][R4.64+0x6], R6 ;  /* 0x0000060604007986 */ /* 0x000fe2000c10150e */
[----:B------:R-:W-:Y:S05]  /*6290*/  EXIT ;  /* 0x000000000000794d */ /* 0x000fea0003800000 */
.L_x_24:
[----:B------:R-:W-:-:S00]  /*62a0*/  BRA `(.L_x_24) ;  /* 0xfffffffc00fc7947 */ /* 0x000fc0000383ffff */
[----:B------:R-:W-:-:S00]  /*62b0*/  NOP ;  /* 0x0000000000007918 */ /* 0x000fc00000000000 */
        /* <DEDUP_REMOVED lines=12> */
.L_x_25:


//--------------------- .nv.shared._ZN8pygpukit12grouped_gemm28grouped_gemm_fp8_bf16_kernelILb1EEEvPK13__nv_bfloat16PKhS4_PS2_PKiiiii --------------------------
	.section	.nv.shared._ZN8pygpukit12grouped_gemm28grouped_gemm_fp8_bf16_kernelILb1EEEvPK13__nv_bfloat16PKhS4_PS2_PKiiiii,"aw",@nobits
	.sectionflags	@""
	.align	2
.nv.shared._ZN8pygpukit12grouped_gemm28grouped_gemm_fp8_bf16_kernelILb1EEEvPK13__nv_bfloat16PKhS4_PS2_PKiiiii:
	.zero		9984


//--------------------- .nv.shared.reserved.0     --------------------------
	.section	.nv.shared.reserved.0,"aw",@nobits
	.weak		__nv_reservedSMEM_offset_0_alias
	.size		__nv_reservedSMEM_offset_0_alias, 0, 64
	.other		__nv_reservedSMEM_offset_0_alias,@"STO_CUDA_RESERVED_SHARED STV_DEFAULT"
__nv_reservedSMEM_offset_0_alias:
	.zero		0
	.zero		64


//--------------------- .nv.constant0._ZN8pygpukit12grouped_gemm28grouped_gemm_fp8_bf16_kernelILb1EEEvPK13__nv_bfloat16PKhS4_PS2_PKiiiii --------------------------
	.section	.nv.constant0._ZN8pygpukit12grouped_gemm28grouped_gemm_fp8_bf16_kernelILb1EEEvPK13__nv_bfloat16PKhS4_PS2_PKiiiii,"a",@progbits
	.sectionflags	@""
	.align	4
.nv.constant0._ZN8pygpukit12grouped_gemm28grouped_gemm_fp8_bf16_kernelILb1EEEvPK13__nv_bfloat16PKhS4_PS2_PKiiiii:
	.zero		952


//--------------------- SYMBOLS --------------------------

	.type		.nv.reservedSmem.offset0,@object
	.size		.nv.reservedSmem.offset0,0x4
	.type		.nv.reservedSmem.cap,@object
	.size		.nv.reservedSmem.cap,0x4
